def gluon_wgmma(
    a_ptr,
    b_ptr,
    c_ptr,
    M,
    N,
    K,
    stride_am,
    stride_bk,
    stride_cm,
    BLOCK_M: gl.constexpr,
    BLOCK_N: gl.constexpr,
    BLOCK_K: gl.constexpr,
    DTYPE: gl.constexpr,
    A_LAYOUT: gl.constexpr,
    B_LAYOUT: gl.constexpr,
    C_LAYOUT: gl.constexpr,
    B_SHAPE: gl.constexpr,
    TRANS_B: gl.constexpr,
    NUM_BUFFERS: gl.constexpr,
    NUM_WARPS: gl.constexpr,
):
    a_desc = tma.make_tensor_descriptor(
        a_ptr, [M, K], [stride_am, 1], [BLOCK_M, BLOCK_K], A_LAYOUT
    )
    b_desc = tma.make_tensor_descriptor(
        b_ptr,
        [N, K] if TRANS_B else [K, N],
        [stride_bk, 1],
        B_SHAPE,
        B_LAYOUT,
    )
    c_desc = tma.make_tensor_descriptor(
        c_ptr, [M, N], [stride_cm, 1], [BLOCK_M, BLOCK_N], C_LAYOUT
    )

    a_bufs = gl.allocate_shared_memory(
        DTYPE, [NUM_BUFFERS, BLOCK_M, BLOCK_K], A_LAYOUT
    )
    b_bufs = gl.allocate_shared_memory(DTYPE, [NUM_BUFFERS] + B_SHAPE, B_LAYOUT)

    pid_m = gl.program_id(0)
    pid_n = gl.program_id(1)
    off_m = pid_m * BLOCK_M
    off_n = pid_n * BLOCK_N

    mma_layout: gl.constexpr = pick_wgmma_layout(DTYPE, BLOCK_M, BLOCK_N, NUM_WARPS)
    acc = warpgroup_mma_init(
        gl.zeros((BLOCK_M, BLOCK_N), dtype=gl.float32, layout=mma_layout)
    )

    bars = gl.allocate_shared_memory(
        gl.int64, [NUM_BUFFERS, 1], mbarrier.MBarrierLayout()
    )
    for i in gl.static_range(NUM_BUFFERS):
        mbarrier.init(bars.index(i), count=1)
    idx = 0
    phase = 0

    for k in range(0, K, BLOCK_K):
        a = a_bufs.index(idx)
        b = b_bufs.index(idx)
        bar = bars.index(idx)
        mbarrier.expect(bar, a_desc.block_type.nbytes + b_desc.block_type.nbytes)
        tma.async_copy_global_to_shared(a_desc, [off_m, k], bar, a)
        tma.async_copy_global_to_shared(
            b_desc, [off_n, k] if TRANS_B else [k, off_n], bar, b
        )
        mbarrier.wait(bar, phase=phase)

        if TRANS_B:
            b = b.permute((1, 0))
        acc = warpgroup_mma_wait(num_outstanding=0, deps=(acc,))
        acc = warpgroup_mma(a, b, acc, is_async=True)

        idx += 1
        if idx == NUM_BUFFERS:
            idx = 0
            phase ^= 1

    acc = warpgroup_mma_wait(num_outstanding=0, deps=(acc,))
    for i in gl.static_range(NUM_BUFFERS):
        mbarrier.invalidate(bars.index(i))

    c_smem = gl.allocate_shared_memory(DTYPE, [BLOCK_M, BLOCK_N], C_LAYOUT)
    c_smem.store(acc.to(DTYPE))
    fence_async_shared()
    tma.async_copy_shared_to_global(c_desc, [off_m, off_n], c_smem)
    tma.store_wait(pendings=0)

# config = {"BLOCK_K": 32, "BLOCK_M": 128, "BLOCK_N": 64, "arch": "sm_90", "dtype": "fp16", "num_buffers": 3, "num_warps": 4, "trans_b": 1}
# arch = sm_90


// ===== COMPILED SASS (sm_90a) =====

	.target	sm_90a

	.elftype	@"ET_EXEC"


//--------------------- .note.nv.tkinfo           --------------------------
	.section	.note.nv.tkinfo,"",@"SHT_NOTE"
	.sectionflags	@"SHF_NOTE_NV_TKINFO"
	.tkinfo
        /*0018*/ 	.word	0x00000002
        /*0030*/ 	.string	""
        /*0030*/ 	.string	"ptxas"
        /*0030*/ 	.string	"Cuda compilation tools, release 13.0, V13.0.88"
        /*0030*/ 	.string	"Build cuda_13.0.r13.0/compiler.36424714_0"
        /*0030*/ 	.string	"-v  -suppress-debug-info  -lineinfo  -arch sm_90a "



//--------------------- .note.nv.cuinfo           --------------------------
	.section	.note.nv.cuinfo,"",@"SHT_NOTE"
	.sectionflags	@"SHF_NOTE_NV_CUINFO"
        /*0018*/ 	.short	0x0002
        /*001a*/ 	.short	0x005a
        /*001c*/ 	.short	0x0082
	.zero		2


//--------------------- .nv.info                  --------------------------
	.section	.nv.info,"",@"SHT_CUDA_INFO"
	.align	4


	//----- nvinfo : EIATTR_REGCOUNT
	.align		4
        /*0000*/ 	.byte	0x04, 0x2f
        /*0002*/ 	.short	(.L_1 - .L_0)
	.align		4
.L_0:
        /*0004*/ 	.word	index@(gluon_wgmma)
        /*0008*/ 	.word	0x0000005a


	//----- nvinfo : EIATTR_FRAME_SIZE
	.align		4
.L_1:
        /*000c*/ 	.byte	0x04, 0x11
        /*000e*/ 	.short	(.L_3 - .L_2)
	.align		4
.L_2:
        /*0010*/ 	.word	index@(gluon_wgmma)
        /*0014*/ 	.word	0x00000000


	//----- nvinfo : EIATTR_MIN_STACK_SIZE
	.align		4
.L_3:
        /*0018*/ 	.byte	0x04, 0x12
        /*001a*/ 	.short	(.L_5 - .L_4)
	.align		4
.L_4:
        /*001c*/ 	.word	index@(gluon_wgmma)
        /*0020*/ 	.word	0x00000000
.L_5:


//--------------------- .nv.compat                --------------------------
	.section	.nv.compat,"",@"SHT_CUDA_COMPAT_INFO"
	.align	4
        /*0000*/ 	.byte	0x02, 0x09, 0x01, 0x00, 0x02, 0x02, 0x04, 0x00, 0x02, 0x05, 0x05, 0x00, 0x03, 0x07, 0x01, 0x01
        /*0010*/ 	.byte	0x02, 0x03, 0x03, 0x00, 0x02, 0x06, 0x01, 0x00, 0x04, 0x0b, 0x08, 0x00, 0x00, 0x00, 0x00, 0x00
        /*0020*/ 	.byte	0x00, 0x00, 0x00, 0x00


//--------------------- .nv.info.gluon_wgmma      --------------------------
	.section	.nv.info.gluon_wgmma,"",@"SHT_CUDA_INFO"
	.sectionflags	@""
	.align	4


	//----- nvinfo : EIATTR_CUDA_API_VERSION
	.align		4
        /*0000*/ 	.byte	0x04, 0x37
        /*0002*/ 	.short	(.L_7 - .L_6)
.L_6:
        /*0004*/ 	.word	0x00000082


	//----- nvinfo : EIATTR_KPARAM_INFO
	.align		4
.L_7:
        /*0008*/ 	.byte	0x04, 0x17
        /*000a*/ 	.short	(.L_9 - .L_8)
.L_8:
        /*000c*/ 	.word	0x00000000
        /*0010*/ 	.short	0x000a
        /*0012*/ 	.short	0x0048
        /*0014*/ 	.byte	0x00, 0xf4, 0x21, 0x00


	//----- nvinfo : EIATTR_KPARAM_INFO
	.align		4
.L_9:
        /*0018*/ 	.byte	0x04, 0x17
        /*001a*/ 	.short	(.L_11 - .L_10)
.L_10:
        /*001c*/ 	.word	0x00000000
        /*0020*/ 	.short	0x0009
        /*0022*/ 	.short	0x0040
        /*0024*/ 	.byte	0x00, 0xf4, 0x21, 0x00


	//----- nvinfo : EIATTR_KPARAM_INFO
	.align		4
.L_11:
        /*0028*/ 	.byte	0x04, 0x17
        /*002a*/ 	.short	(.L_13 - .L_12)
.L_12:
        /*002c*/ 	.word	0x00000000
        /*0030*/ 	.short	0x0008
        /*0032*/ 	.short	0x0038
        /*0034*/ 	.byte	0x00, 0xf0, 0x21, 0x00


	//----- nvinfo : EIATTR_KPARAM_INFO
	.align		4
.L_13:
        /*0038*/ 	.byte	0x04, 0x17
        /*003a*/ 	.short	(.L_15 - .L_14)
.L_14:
        /*003c*/ 	.word	0x00000000
        /*0040*/ 	.short	0x0007
        /*0042*/ 	.short	0x0030
        /*0044*/ 	.byte	0x00, 0xf0, 0x21, 0x00


	//----- nvinfo : EIATTR_KPARAM_INFO
	.align		4
.L_15:
        /*0048*/ 	.byte	0x04, 0x17
        /*004a*/ 	.short	(.L_17 - .L_16)
.L_16:
        /*004c*/ 	.word	0x00000000
        /*0050*/ 	.short	0x0006
        /*0052*/ 	.short	0x0028
        /*0054*/ 	.byte	0x00, 0xf0, 0x21, 0x00


	//----- nvinfo : EIATTR_KPARAM_INFO
	.align		4
.L_17:
        /*0058*/ 	.byte	0x04, 0x17
        /*005a*/ 	.short	(.L_19 - .L_18)
.L_18:
        /*005c*/ 	.word	0x00000000
        /*0060*/ 	.short	0x0005
        /*0062*/ 	.short	0x0020
        /*0064*/ 	.byte	0x00, 0xf0, 0x11, 0x00


	//----- nvinfo : EIATTR_KPARAM_INFO
	.align		4
.L_19:
        /*0068*/ 	.byte	0x04, 0x17
        /*006a*/ 	.short	(.L_21 - .L_20)
.L_20:
        /*006c*/ 	.word	0x00000000
        /*0070*/ 	.short	0x0004
        /*0072*/ 	.short	0x001c
        /*0074*/ 	.byte	0x00, 0xf0, 0x11, 0x00


	//----- nvinfo : EIATTR_KPARAM_INFO
	.align		4
.L_21:
        /*0078*/ 	.byte	0x04, 0x17
        /*007a*/ 	.short	(.L_23 - .L_22)
.L_22:
        /*007c*/ 	.word	0x00000000
        /*0080*/ 	.short	0x0003
        /*0082*/ 	.short	0x0018
        /*0084*/ 	.byte	0x00, 0xf0, 0x11, 0x00


	//----- nvinfo : EIATTR_KPARAM_INFO
	.align		4
.L_23:
        /*0088*/ 	.byte	0x04, 0x17
        /*008a*/ 	.short	(.L_25 - .L_24)
.L_24:
        /*008c*/ 	.word	0x00000000
        /*0090*/ 	.short	0x0002
        /*0092*/ 	.short	0x0010
        /*0094*/ 	.byte	0x00, 0xf4, 0x21, 0x00


	//----- nvinfo : EIATTR_KPARAM_INFO
	.align		4
.L_25:
        /*0098*/ 	.byte	0x04, 0x17
        /*009a*/ 	.short	(.L_27 - .L_26)
.L_26:
        /*009c*/ 	.word	0x00000000
        /*00a0*/ 	.short	0x0001
        /*00a2*/ 	.short	0x0008
        /*00a4*/ 	.byte	0x00, 0xf4, 0x21, 0x00


	//----- nvinfo : EIATTR_KPARAM_INFO
	.align		4
.L_27:
        /*00a8*/ 	.byte	0x04, 0x17
        /*00aa*/ 	.short	(.L_29 - .L_28)
.L_28:
        /*00ac*/ 	.word	0x00000000
        /*00b0*/ 	.short	0x0000
        /*00b2*/ 	.short	0x0000
        /*00b4*/ 	.byte	0x00, 0xf4, 0x21, 0x00


	//----- nvinfo : EIATTR_SPARSE_MMA_MASK
	.align		4
.L_29:
        /*00b8*/ 	.byte	0x03, 0x50
        /*00ba*/ 	.short	0x0000


	//----- nvinfo : EIATTR_MAXREG_COUNT
	.align		4
        /*00bc*/ 	.byte	0x03, 0x1b
        /*00be*/ 	.short	0x00ff


	//----- nvinfo : EIATTR_NUM_BARRIERS
	.align		4
        /*00c0*/ 	.byte	0x02, 0x4c
        /*00c2*/ 	.byte	0x01
	.zero		1


	//----- nvinfo : EIATTR_MERCURY_ISA_VERSION
	.align		4
        /*00c4*/ 	.byte	0x03, 0x5f
        /*00c6*/ 	.short	0x0101


	//----- nvinfo : EIATTR_INT_WARP_WIDE_INSTR_OFFSETS
	.align		4
        /*00c8*/ 	.byte	0x04, 0x31
        /*00ca*/ 	.short	(.L_31 - .L_30)


	//   ....[0]....
.L_30:
        /*00cc*/ 	.word	0x00001450


	//   ....[1]....
        /*00d0*/ 	.word	0x00001470


	//   ....[2]....
        /*00d4*/ 	.word	0x00001480


	//   ....[3]....
        /*00d8*/ 	.word	0x00001560


	//   ....[4]....
        /*00dc*/ 	.word	0x00001900


	//   ....[5]....
        /*00e0*/ 	.word	0x00001910


	//   ....[6]....
        /*00e4*/ 	.word	0x00001980


	//   ....[7]....
        /*00e8*/ 	.word	0x00001990


	//   ....[8]....
        /*00ec*/ 	.word	0x00001e10


	//   ....[9]....
        /*00f0*/ 	.word	0x00001e30


	//----- nvinfo : EIATTR_COOP_GROUP_MASK_REGIDS
	.align		4
.L_31:
        /*00f4*/ 	.byte	0x04, 0x29
        /*00f6*/ 	.short	(.L_33 - .L_32)


	//   ....[0]....
.L_32:
        /*00f8*/ 	.word	0xffffffff


	//   ....[1]....
        /*00fc*/ 	.word	0xffffffff


	//   ....[2]....
        /*0100*/ 	.word	0xffffffff


	//----- nvinfo : EIATTR_COOP_GROUP_INSTR_OFFSETS
	.align		4
.L_33:
        /*0104*/ 	.byte	0x04, 0x28
        /*0106*/ 	.short	(.L_35 - .L_34)


	//   ....[0]....
.L_34:
        /*0108*/ 	.word	0x00000150


	//   ....[1]....
        /*010c*/ 	.word	0x00000700


	//   ....[2]....
        /*0110*/ 	.word	0x00000cf0


	//----- nvinfo : EIATTR_MBARRIER_INSTR_OFFSETS
	.align		4
.L_35:
        /*0114*/ 	.byte	0x04, 0x39
        /*0116*/ 	.short	(.L_37 - .L_36)


	//   ....[0]....
.L_36:
        /*0118*/ 	.word	0x000015c0
        /*011c*/ 	.word	0x000000ff
        /*0120*/ 	.word	0x00009000
        /*0124*/ 	.short	0x0100
        /*0126*/ 	.byte	0x14
	.zero		1


	//   ....[1]....
        /*0128*/ 	.word	0x000015e0
        /*012c*/ 	.word	0x000000ff
        /*0130*/ 	.word	0x00009008
        /*0134*/ 	.short	0x0100
        /*0136*/ 	.byte	0x14
	.zero		1


	//   ....[2]....
        /*0138*/ 	.word	0x00001610
        /*013c*/ 	.word	0x000000ff
        /*0140*/ 	.word	0x00009010
        /*0144*/ 	.short	0x0100
        /*0146*/ 	.byte	0x14
	.zero		1


	//   ....[3]....
        /*0148*/ 	.word	0x00001a40
        /*014c*/ 	.word	0x000000ff
        /*0150*/ 	.word	0x00009000
        /*0154*/ 	.short	0x010a
        /*0156*/ 	.byte	0x12
	.zero		1


	//   ....[4]....
        /*0158*/ 	.word	0x00001d70
        /*015c*/ 	.word	0x000000ff
        /*0160*/ 	.word	0x00009000
        /*0164*/ 	.short	0x0108
        /*0166*/ 	.byte	0x14
	.zero		1


	//   ....[5]....
        /*0168*/ 	.word	0x00001ed0
        /*016c*/ 	.word	0x000000ff
        /*0170*/ 	.word	0x00009008
        /*0174*/ 	.short	0x0108
        /*0176*/ 	.byte	0x14
	.zero		1


	//   ....[6]....
        /*0178*/ 	.word	0x00001fb0
        /*017c*/ 	.word	0x000000ff
        /*0180*/ 	.word	0x00009010
        /*0184*/ 	.short	0x0108
        /*0186*/ 	.byte	0x14
	.zero		1


	//   ....[7]....
        /*0188*/ 	.word	0x00002120
        /*018c*/ 	.word	0x000000ff
        /*0190*/ 	.word	0x00009000
        /*0194*/ 	.short	0x010a
        /*0196*/ 	.byte	0x12
	.zero		1


	//----- nvinfo : EIATTR_NUM_MBARRIERS
	.align		4
.L_37:
        /*0198*/ 	.byte	0x03, 0x38
        /*019a*/ 	.short	0x0003


	//----- nvinfo : EIATTR_EXIT_INSTR_OFFSETS
	.align		4
        /*019c*/ 	.byte	0x04, 0x1c
        /*019e*/ 	.short	(.L_39 - .L_38)


	//   ....[0]....
.L_38:
        /*01a0*/ 	.word	0x00002110


	//----- nvinfo : EIATTR_REQNTID
	.align		4
.L_39:
        /*01a4*/ 	.byte	0x04, 0x10
        /*01a6*/ 	.short	(.L_41 - .L_40)
.L_40:
        /*01a8*/ 	.word	0x00000080
        /*01ac*/ 	.word	0x00000001
        /*01b0*/ 	.word	0x00000001


	//----- nvinfo : EIATTR_CRS_STACK_SIZE
	.align		4
.L_41:
        /*01b4*/ 	.byte	0x04, 0x1e
        /*01b6*/ 	.short	(.L_43 - .L_42)
.L_42:
        /*01b8*/ 	.word	0x00000000


	//----- nvinfo : EIATTR_CBANK_PARAM_SIZE
	.align		4
.L_43:
        /*01bc*/ 	.byte	0x03, 0x19
        /*01be*/ 	.short	0x0050


	//----- nvinfo : EIATTR_PARAM_CBANK
	.align		4
        /*01c0*/ 	.byte	0x04, 0x0a
        /*01c2*/ 	.short	(.L_45 - .L_44)
	.align		4
.L_44:
        /*01c4*/ 	.word	index@(.nv.constant0.gluon_wgmma)
        /*01c8*/ 	.short	0x0210
        /*01ca*/ 	.short	0x0050


	//----- nvinfo : EIATTR_SW_WAR
	.align		4
.L_45:
        /*01cc*/ 	.byte	0x04, 0x36
        /*01ce*/ 	.short	(.L_47 - .L_46)
.L_46:
        /*01d0*/ 	.word	0x00000008
.L_47:


//--------------------- .nv.callgraph             --------------------------
	.section	.nv.callgraph,"",@"SHT_CUDA_CALLGRAPH"
	.align	4
	.sectionentsize	8
	.align		4
        /*0000*/ 	.word	0x00000000
	.align		4
        /*0004*/ 	.word	0xffffffff
	.align		4
        /*0008*/ 	.word	0x00000000
	.align		4
        /*000c*/ 	.word	0xfffffffe
	.align		4
        /*0010*/ 	.word	0x00000000
	.align		4
        /*0014*/ 	.word	0xfffffffd
	.align		4
        /*0018*/ 	.word	0x00000000
	.align		4
        /*001c*/ 	.word	0xfffffffc


//--------------------- .text.gluon_wgmma         --------------------------
	.section	.text.gluon_wgmma,"ax",@progbits
	.align	128
        .global         gluon_wgmma
        .type           gluon_wgmma,@function
        .size           gluon_wgmma,(.L_x_52 - gluon_wgmma)
        .other          gluon_wgmma,@"STO_CUDA_ENTRY STV_DEFAULT"
gluon_wgmma:
.text.gluon_wgmma:
[----:B------:R-:W-:Y:S01]  /*0000*/  LDC R1, c[0x0][0x28] ;  /* 0x00000a00ff017b82 */ /* 0x000fe20000000800 */
[----:B------:R-:W1:Y:S07]  /*0010*/  S2R R0, SR_TID.X ;  /* 0x0000000000007919 */ /* 0x000e6e0000002100 */
[----:B------:R-:W2:Y:S01]  /*0020*/  S2UR UR4, SR_CgaCtaId ;  /* 0x00000000000479c3 */ /* 0x000ea20000008800 */
[----:B------:R-:W-:Y:S01]  /*0030*/  UMOV UR20, 0x400 ;  /* 0x0000040000147882 */ /* 0x000fe20000000000 */
[----:B------:R-:W-:Y:S01]  /*0040*/  ULDC UR6, c[0x0][0xc] ;  /* 0x0000030000067ab9 */ /* 0x000fe20000000800 */
[----:B------:R-:W-:Y:S01]  /*0050*/  ULDC.64 UR32, c[0x0][0x250] ;  /* 0x0000940000207ab9 */ /* 0x000fe20000000a00 */
[----:B------:R-:W-:Y:S04]  /*0060*/  BSSY B0, `(.L_x_0) ;  /* 0x000001f000007945 */ /* 0x000fe80003800000 */
[----:B------:R-:W3:Y:S08]  /*0070*/  LDC R3, c[0x0][0x228] ;  /* 0x00008a00ff037b82 */ /* 0x000ef00000000800 */
[----:B------:R-:W4:Y:S08]  /*0080*/  LDC R9, c[0x0][0x230] ;  /* 0x00008c00ff097b82 */ /* 0x000f300000000800 */
[----:B------:R-:W-:Y:S01]  /*0090*/  S2UR UR34, SR_CTAID.Y ;  /* 0x00000000002279c3 */ /* 0x000fe20000002600 */
[----:B--2---:R-:W-:-:S03]  /*00a0*/  ULEA UR20, UR4, UR20, 0x18 ;  /* 0x0000001404147291 */ /* 0x004fc6000f8ec03f */
[----:B------:R-:W-:Y:S01]  /*00b0*/  ULDC UR4, c[0x0][0x10] ;  /* 0x0000040000047ab9 */ /* 0x000fe20000000800 */
[----:B-1----:R-:W-:-:S03]  /*00c0*/  LOP3.LUT R2, R0, 0x7f, RZ, 0xc0, !PT ;  /* 0x0000007f00027812 */ /* 0x002fc600078ec0ff */
[----:B------:R-:W1:Y:S01]  /*00d0*/  S2UR UR5, SR_CTAID.Z ;  /* 0x00000000000579c3 */ /* 0x000e620000002700 */
[----:B---3--:R-:W-:Y:S01]  /*00e0*/  VIADD R3, R3, 0xffffffff ;  /* 0xffffffff03037836 */ /* 0x008fe20000000000 */
[C---:B------:R-:W-:Y:S02]  /*00f0*/  ISETP.GE.U32.AND P0, PT, R2.reuse, 0x20, PT ;  /* 0x000000200200780c */ /* 0x040fe40003f06070 */
[C---:B------:R-:W-:Y:S02]  /*0100*/  ISETP.NE.U32.AND P2, PT, R2.reuse, RZ, PT ;  /* 0x000000ff0200720c */ /* 0x040fe40003f45070 */
[----:B------:R-:W-:Y:S02]  /*0110*/  LEA R12, R2, UR20, 0x2 ;  /* 0x00000014020c7c11 */ /* 0x000fe4000f8e10ff */
[----:B------:R-:W2:Y:S01]  /*0120*/  S2UR UR23, SR_CTAID.X ;  /* 0x00000000001779c3 */ /* 0x000ea20000002500 */
[----:B----4-:R-:W-:-:S06]  /*0130*/  VIADD R8, R9, 0xffffffff ;  /* 0xffffffff09087836 */ /* 0x010fcc0000000000 */
[----:B------:R3:W-:Y:S01]  /*0140*/  @!P0 STS [R12], RZ ;  /* 0x000000ff0c008388 */ /* 0x0007e20000000800 */
[----:B------:R-:W-:-:S03]  /*0150*/  NOP ;  /* 0x0000000000007918 */ /* 0x000fc60000000000 */
[----:B------:R3:W-:Y:S01]  /*0160*/  @!P2 STS [UR20+0x24], R3 ;  /* 0x00002403ff00a988 */ /* 0x0007e20008000814 */
[----:B-1----:R-:W-:-:S03]  /*0170*/  UIMAD UR4, UR5, UR4, UR34 ;  /* 0x00000004050472a4 */ /* 0x002fc6000f8e0222 */
[----:B------:R3:W-:Y:S01]  /*0180*/  @!P2 STS [UR20+0x20], R8 ;  /* 0x00002008ff00a988 */ /* 0x0007e20008000814 */
[----:B--2---:R-:W-:-:S04]  /*0190*/  UIMAD UR4, UR4, UR6, UR23 ;  /* 0x00000006040472a4 */ /* 0x004fc8000f8e0217 */
[----:B------:R-:W-:-:S03]  /*01a0*/  UIMAD UR5, UR4, 0x180, URZ ;  /* 0x00000180040578a4 */ /* 0x000fc6000f8e023f */
[----:B------:R-:W-:Y:S01]  /*01b0*/  UMOV UR4, URZ ;  /* 0x0000003f00047c82 */ /* 0x000fe20008000000 */
[----:B------:R-:W-:-:S04]  /*01c0*/  UIADD3 UR28, UP0, UR5, UR32, URZ ;  /* 0x00000020051c7290 */ /* 0x000fc8000ff1e03f */
[----:B------:R-:W-:Y:S01]  /*01d0*/  ULEA.HI.X.SX32 UR29, UR5, UR33, 0x1, UP0 ;  /* 0x00000021051d7291 */ /* 0x000fe200080f0e3f */
[----:B---3--:R-:W-:Y:S11]  /*01e0*/  @P2 BRA `(.L_x_1) ;  /* 0x0000000000182947 */ /* 0x008ff60003800000 */
[----:B------:R-:W1:Y:S01]  /*01f0*/  LDS R4, [UR20+0x8] ;  /* 0x00000814ff047984 */ /* 0x000e620008000800 */
[----:B------:R-:W2:Y:S01]  /*0200*/  LDC.64 R6, c[0x0][0x210] ;  /* 0x00008400ff067b82 */ /* 0x000ea20000000a00 */
[----:B------:R-:W-:Y:S02]  /*0210*/  IMAD.MOV.U32 R5, RZ, RZ, 0x70 ;  /* 0x00000070ff057424 */ /* 0x000fe400078e00ff */
[----:B--2---:R2:W-:Y:S03]  /*0220*/  STS.64 [UR20], R6 ;  /* 0x00000006ff007988 */ /* 0x0045e60008000a14 */
[----:B-1----:R-:W-:-:S05]  /*0230*/  LOP3.LUT R4, R4, 0x10, R5, 0xd8, !PT ;  /* 0x0000001004047812 */ /* 0x002fca00078ed805 */
[----:B------:R2:W-:Y:S02]  /*0240*/  STS [UR20+0x8], R4 ;  /* 0x00000804ff007988 */ /* 0x0005e40008000814 */
.L_x_1:
[----:B------:R-:W-:Y:S05]  /*0250*/  BSYNC B0 ;  /* 0x0000000000007941 */ /* 0x000fea0003800000 */
.L_x_0:
[----:B------:R-:W-:Y:S04]  /*0260*/  BSSY B0, `(.L_x_2) ;  /* 0x000000a000007945 */ /* 0x000fe80003800000 */
[----:B------:R-:W-:Y:S05]  /*0270*/  @P2 BRA `(.L_x_3) ;  /* 0x0000000000202947 */ /* 0x000fea0003800000 */
[----:B--2---:R-:W1:Y:S01]  /*0280*/  LDS R4, [UR20+0x34] ;  /* 0x00003414ff047984 */ /* 0x004e620008000800 */
[----:B------:R-:W-:Y:S02]  /*0290*/  IMAD.MOV.U32 R5, RZ, RZ, 0x1f000000 ;  /* 0x1f000000ff057424 */ /* 0x000fe400078e00ff */
[----:B------:R-:W-:Y:S01]  /*02a0*/  @!P2 IMAD.MOV.U32 R6, RZ, RZ, 0x7f ;  /* 0x0000007fff06a424 */ /* 0x000fe200078e00ff */
[----:B------:R-:W2:Y:S02]  /*02b0*/  @!P2 LDS R7, [UR20+0x38] ;  /* 0x00003814ff07a984 */ /* 0x000ea40008000800 */
[----:B-1----:R-:W-:Y:S02]  /*02c0*/  LOP3.LUT R4, R4, 0xff000000, R5, 0xb8, !PT ;  /* 0xff00000004047812 */ /* 0x002fe400078eb805 */
[----:B--2---:R-:W-:-:S03]  /*02d0*/  @!P2 LOP3.LUT R5, R7, 0xff, R6, 0xb8, !PT ;  /* 0x000000ff0705a812 */ /* 0x004fc600078eb806 */
[----:B------:R1:W-:Y:S04]  /*02e0*/  STS [UR20+0x34], R4 ;  /* 0x00003404ff007988 */ /* 0x0003e80008000814 */
[----:B------:R1:W-:Y:S02]  /*02f0*/  @!P2 STS [UR20+0x38], R5 ;  /* 0x00003805ff00a988 */ /* 0x0003e40008000814 */
.L_x_3:
[----:B------:R-:W-:Y:S05]  /*0300*/  BSYNC B0 ;  /* 0x0000000000007941 */ /* 0x000fea0003800000 */
.L_x_2:
[----:B------:R-:W-:Y:S04]  /*0310*/  BSSY B0, `(.L_x_4) ;  /* 0x000000e000007945 */ /* 0x000fe80003800000 */
[----:B------:R-:W-:Y:S05]  /*0320*/  @P2 BRA `(.L_x_5) ;  /* 0x0000000000302947 */ /* 0x000fea0003800000 */
[----:B-1----:R-:W1:Y:S01]  /*0330*/  LDS R5, [UR20+0x34] ;  /* 0x00003414ff057984 */ /* 0x002e620008000800 */
[----:B--2---:R-:W2:Y:S03]  /*0340*/  LDC.64 R6, c[0x0][0x238] ;  /* 0x00008e00ff067b82 */ /* 0x004ea60000000a00 */
[----:B------:R-:W3:Y:S01]  /*0350*/  LDS R4, [UR20+0x1c] ;  /* 0x00001c14ff047984 */ /* 0x000ee20008000800 */
[C---:B--2---:R-:W-:Y:S01]  /*0360*/  SHF.L.U64.HI R7, R6.reuse, 0x1, R7 ;  /* 0x0000000106077819 */ /* 0x044fe20000010207 */
[----:B------:R-:W-:-:S03]  /*0370*/  IMAD.SHL.U32 R6, R6, 0x2, RZ ;  /* 0x0000000206067824 */ /* 0x000fc600078e00ff */
[--C-:B------:R-:W-:Y:S02]  /*0380*/  SHF.R.U32.HI R11, RZ, 0x4, R7.reuse ;  /* 0x00000004ff0b7819 */ /* 0x100fe40000011607 */
[----:B------:R-:W-:-:S05]  /*0390*/  SHF.R.U64 R6, R6, 0x4, R7 ;  /* 0x0000000406067819 */ /* 0x000fca0000001207 */
[----:B------:R4:W-:Y:S01]  /*03a0*/  STS [UR20+0xc], R6 ;  /* 0x00000c06ff007988 */ /* 0x0009e20008000814 */
[----:B-1----:R-:W-:Y:S02]  /*03b0*/  LOP3.LUT R5, R5, 0x7, RZ, 0xb8, !PT ;  /* 0x0000000705057812 */ /* 0x002fe400078eb8ff */
[----:B---3--:R-:W-:-:S03]  /*03c0*/  LOP3.LUT R4, R4, 0xf, R11, 0xb8, !PT ;  /* 0x0000000f04047812 */ /* 0x008fc600078eb80b */
[----:B------:R4:W-:Y:S04]  /*03d0*/  STS [UR20+0x34], R5 ;  /* 0x00003405ff007988 */ /* 0x0009e80008000814 */
[----:B------:R4:W-:Y:S02]  /*03e0*/  STS [UR20+0x1c], R4 ;  /* 0x00001c04ff007988 */ /* 0x0009e40008000814 */
.L_x_5:
[----:B------:R-:W-:Y:S05]  /*03f0*/  BSYNC B0 ;  /* 0x0000000000007941 */ /* 0x000fea0003800000 */
.L_x_4:
[----:B------:R-:W-:Y:S04]  /*0400*/  BSSY B1, `(.L_x_6) ;  /* 0x000001a000017945 */ /* 0x000fe80003800000 */
[----:B------:R-:W-:Y:S04]  /*0410*/  BSSY B0, `(.L_x_7) ;  /* 0x0000015000007945 */ /* 0x000fe80003800000 */
[----:B------:R-:W-:Y:S05]  /*0420*/  @P2 BRA `(.L_x_8) ;  /* 0x0000000000202947 */ /* 0x000fea0003800000 */
[----:B-12-4-:R-:W1:Y:S02]  /*0430*/  LDS R4, [UR20+0x34] ;  /* 0x00003414ff047984 */ /* 0x016e640008000800 */
[----:B-1----:R-:W-:-:S05]  /*0440*/  LOP3.LUT R4, R4, 0x38, RZ, 0xb8, !PT ;  /* 0x0000003804047812 */ /* 0x002fca00078eb8ff */
[----:B------:R1:W-:Y:S01]  /*0450*/  STS [UR20+0x34], R4 ;  /* 0x00003404ff007988 */ /* 0x0003e20008000814 */
[----:B------:R-:W-:Y:S05]  /*0460*/  @P2 BRA `(.L_x_9) ;  /* 0x0000000000202947 */ /* 0x000fea0003800000 */
[----:B-1----:R-:W1:Y:S01]  /*0470*/  LDS R4, [UR20+0x8] ;  /* 0x00000814ff047984 */ /* 0x002e620008000800 */
[----:B------:R-:W-:-:S05]  /*0480*/  IMAD.MOV.U32 R5, RZ, RZ, 0x780 ;  /* 0x00000780ff057424 */ /* 0x000fca00078e00ff */
[----:B-1----:R-:W-:-:S05]  /*0490*/  LOP3.LUT R4, R4, 0x300, R5, 0xd8, !PT ;  /* 0x0000030004047812 */ /* 0x002fca00078ed805 */
[----:B------:R3:W-:Y:S02]  /*04a0*/  STS [UR20+0x8], R4 ;  /* 0x00000804ff007988 */ /* 0x0007e40008000814 */
.L_x_8:
[----:B------:R-:W-:Y:S05]  /*04b0*/  @P2 BRA `(.L_x_10) ;  /* 0x0000000000282947 */ /* 0x000fea0003800000 */
[----:B-1234-:R-:W1:Y:S02]  /*04c0*/  LDS R4, [UR20+0x8] ;  /* 0x00000814ff047984 */ /* 0x01ee640008000800 */
[----:B-1----:R-:W-:-:S05]  /*04d0*/  LOP3.LUT R4, R4, 0x1800, RZ, 0xb8, !PT ;  /* 0x0000180004047812 */ /* 0x002fca00078eb8ff */
[----:B------:R2:W-:Y:S02]  /*04e0*/  STS [UR20+0x8], R4 ;  /* 0x00000804ff007988 */ /* 0x0005e40008000814 */
.L_x_9:
[----:B------:R-:W-:Y:S05]  /*04f0*/  @P2 BREAK B0 ;  /* 0x0000000000002942 */ /* 0x000fea0003800000 */
[----:B------:R-:W-:Y:S05]  /*0500*/  @P2 BRA `(.L_x_11) ;  /* 0x0000000000242947 */ /* 0x000fea0003800000 */
[----:B------:R-:W3:Y:S01]  /*0510*/  LDS R5, [UR20+0x8] ;  /* 0x00000814ff057984 */ /* 0x000ee20008000800 */
[----:B-12---:R-:W-:-:S05]  /*0520*/  IMAD.MOV.U32 R4, RZ, RZ, 0x6000 ;  /* 0x00006000ff047424 */ /* 0x006fca00078e00ff */
[----:B---3--:R-:W-:-:S04]  /*0530*/  LOP3.LUT R4, R5, 0x4000, R4, 0xd8, !PT ;  /* 0x0000400005047812 */ /* 0x008fc800078ed804 */
[----:B------:R-:W-:-:S05]  /*0540*/  LOP3.LUT R4, R4, 0x400000, RZ, 0xb8, !PT ;  /* 0x0040000004047812 */ /* 0x000fca00078eb8ff */
[----:B------:R5:W-:Y:S02]  /*0550*/  STS [UR20+0x8], R4 ;  /* 0x00000804ff007988 */ /* 0x000be40008000814 */
.L_x_10:
[----:B------:R-:W-:Y:S05]  /*0560*/  BSYNC B0 ;  /* 0x0000000000007941 */ /* 0x000fea0003800000 */
.L_x_7:
[----:B-12345:R-:W1:Y:S02]  /*0570*/  @!P2 LDS R4, [UR20+0x8] ;  /* 0x00000814ff04a984 */ /* 0x03ee640008000800 */
[----:B-1----:R-:W-:-:S05]  /*0580*/  @!P2 LOP3.LUT R4, R4, 0x8000, RZ, 0xb8, !PT ;  /* 0x000080000404a812 */ /* 0x002fca00078eb8ff */
[----:B------:R3:W-:Y:S02]  /*0590*/  @!P2 STS [UR20+0x8], R4 ;  /* 0x00000804ff00a988 */ /* 0x0007e40008000814 */
.L_x_11:
[----:B------:R-:W-:Y:S05]  /*05a0*/  BSYNC B1 ;  /* 0x0000000000017941 */ /* 0x000fea0003800000 */
.L_x_6:
[----:B------:R-:W-:Y:S05]  /*05b0*/  WARPSYNC.ALL ;  /* 0x0000000000007948 */ /* 0x000fea0003800000 */
[----:B------:R-:W-:Y:S05]  /*05c0*/  @P0 BRA `(.L_x_12) ;  /* 0x0000000000280947 */ /* 0x000fea0003800000 */
[----:B-123--:R-:W1:Y:S01]  /*05d0*/  S2R R4, SR_LANEID ;  /* 0x0000000000047919 */ /* 0x00ee620000000000 */
[----:B------:R-:W-:Y:S05]  /*05e0*/  WARPSYNC.ALL ;  /* 0x0000000000007948 */ /* 0x000fea0003800000 */
[----:B-1----:R-:W-:-:S05]  /*05f0*/  IMAD.SHL.U32 R6, R4, 0x4, RZ ;  /* 0x0000000404067824 */ /* 0x002fca00078e00ff */
[----:B------:R-:W1:Y:S01]  /*0600*/  LDS R7, [R6+UR20] ;  /* 0x0000001406077984 */ /* 0x000e620008000800 */
[----:B------:R-:W-:-:S05]  /*0610*/  IADD3 R4, P1, R6, UR28, RZ ;  /* 0x0000001c06047c10 */ /* 0x000fca000ff3e0ff */
[----:B------:R-:W-:-:S05]  /*0620*/  IMAD.X R5, RZ, RZ, UR29, P1 ;  /* 0x0000001dff057e24 */ /* 0x000fca00088e06ff */
[----:B-1----:R4:W5:Y:S01]  /*0630*/  ATOMG.E.EXCH.STRONG.GPU PT, RZ, [R4], R7 ;  /* 0x0000000704ff73a8 */ /* 0x00296200041ee100 */
[----:B------:R-:W-:-:S04]  /*0640*/  DEPBAR {5,4,3,2,1,0} ;  /* 0x0000003f0000791a */ /* 0x000fc80000000000 */
[----:B------:R4:W-:Y:S01]  /*0650*/  UTMACCTL.IV [UR28] ;  /* 0x000000001c0079b9 */ /* 0x0009e20008000000 */
[----:B------:R-:W-:Y:S01]  /*0660*/  NOP ;  /* 0x0000000000007918 */ /* 0x000fe20000000000 */
.L_x_12:
[----:B------:R-:W-:Y:S05]  /*0670*/  @P0 BRA `(.L_x_13) ;  /* 0x00000000000c0947 */ /* 0x000fea0003800000 */
[----:B------:R0:W-:Y:S01]  /*0680*/  UTMACMDFLUSH ;  /* 0x00000000000079b7 */ /* 0x0001e20000000000 */
[----:B------:R-:W-:Y:S05]  /*0690*/  @P0 BRA `(.L_x_13) ;  /* 0x0000000000040947 */ /* 0x000fea0003800000 */
[----:B------:R-:W-:-:S04]  /*06a0*/  DEPBAR.LE SB0, 0x0 ;  /* 0x000080000000791a */ /* 0x000fc80000000000 */
.L_x_13:
[----:B------:R-:W-:Y:S05]  /*06b0*/  WARPSYNC.ALL ;  /* 0x0000000000007948 */ /* 0x000fea0003800000 */
[----:B-----5:R-:W-:Y:S06]  /*06c0*/  BAR.SYNC.DEFER_BLOCKING 0x0 ;  /* 0x0000000000007b1d */ /* 0x020fec0000010000 */
[----:B------:R-:W-:Y:S02]  /*06d0*/  BSSY B1, `(.L_x_14) ;  /* 0x000000b000017945 */ /* 0x000fe40003800000 */
[----:B------:R-:W-:Y:S06]  /*06e0*/  BAR.SYNC.DEFER_BLOCKING 0x0 ;  /* 0x0000000000007b1d */ /* 0x000fec0000010000 */
[----:B------:R5:W-:Y:S01]  /*06f0*/  @!P0 STS [R12], RZ ;  /* 0x000000ff0c008388 */ /* 0x000be20000000800 */
[----:B------:R-:W-:Y:S01]  /*0700*/  NOP ;  /* 0x0000000000007918 */ /* 0x000fe20000000000 */
[----:B------:R-:W-:Y:S05]  /*0710*/  @P2 BRA `(.L_x_15) ;  /* 0x0000000000182947 */ /* 0x000fea0003800000 */
[----:B-1234-:R-:W1:Y:S01]  /*0720*/  LDS R4, [UR20+0x8] ;  /* 0x00000814ff047984 */ /* 0x01ee620008000800 */
[----:B------:R-:W2:Y:S01]  /*0730*/  LDC.64 R6, c[0x0][0x218] ;  /* 0x00008600ff067b82 */ /* 0x000ea20000000a00 */
[----:B------:R-:W-:Y:S02]  /*0740*/  IMAD.MOV.U32 R5, RZ, RZ, 0x70 ;  /* 0x00000070ff057424 */ /* 0x000fe400078e00ff */
[----:B--2---:R2:W-:Y:S03]  /*0750*/  STS.64 [UR20], R6 ;  /* 0x00000006ff007988 */ /* 0x0045e60008000a14 */
[----:B-1----:R-:W-:-:S05]  /*0760*/  LOP3.LUT R4, R4, 0x10, R5, 0xd8, !PT ;  /* 0x0000001004047812 */ /* 0x002fca00078ed805 */
[----:B------:R2:W-:Y:S02]  /*0770*/  STS [UR20+0x8], R4 ;  /* 0x00000804ff007988 */ /* 0x0005e40008000814 */
.L_x_15:
[----:B----4-:R-:W-:Y:S05]  /*0780*/  BSYNC B1 ;  /* 0x0000000000017941 */ /* 0x010fea0003800000 */
.L_x_14:
[----:B------:R-:W-:Y:S04]  /*0790*/  BSSY B2, `(.L_x_16) ;  /* 0x000000f000027945 */ /* 0x000fe80003800000 */
[----:B------:R-:W-:Y:S04]  /*07a0*/  BSSY B1, `(.L_x_17) ;  /* 0x000000c000017945 */ /* 0x000fe80003800000 */
[----:B------:R-:W-:Y:S05]  /*07b0*/  @P2 BRA `(.L_x_18) ;  /* 0x0000000000282947 */ /* 0x000fea0003800000 */
[----:B-123--:R-:W1:Y:S01]  /*07c0*/  LDS R4, [UR20+0x34] ;  /* 0x00003414ff047984 */ /* 0x00ee620008000800 */
[----:B------:R-:W-:Y:S01]  /*07d0*/  IMAD.MOV.U32 R5, RZ, RZ, 0x1f000000 ;  /* 0x1f000000ff057424 */ /* 0x000fe200078e00ff */
[----:B------:R-:W-:Y:S05]  /*07e0*/  @P2 BREAK B1 ;  /* 0x0000000000012942 */ /* 0x000fea0003800000 */
[----:B-1----:R-:W-:-:S05]  /*07f0*/  LOP3.LUT R4, R4, 0xff000000, R5, 0xb8, !PT ;  /* 0xff00000004047812 */ /* 0x002fca00078eb805 */
[----:B------:R1:W-:Y:S01]  /*0800*/  STS [UR20+0x34], R4 ;  /* 0x00003404ff007988 */ /* 0x0003e20008000814 */
[----:B------:R-:W-:Y:S05]  /*0810*/  @P2 BRA `(.L_x_19) ;  /* 0x0000000000182947 */ /* 0x000fea0003800000 */
[----:B------:R-:W2:Y:S01]  /*0820*/  LDS R5, [UR20+0x38] ;  /* 0x00003814ff057984 */ /* 0x000ea20008000800 */
[----:B-1----:R-:W-:-:S05]  /*0830*/  IMAD.MOV.U32 R4, RZ, RZ, 0x3f ;  /* 0x0000003fff047424 */ /* 0x002fca00078e00ff */
[----:B--2---:R-:W-:-:S05]  /*0840*/  LOP3.LUT R4, R5, 0xff, R4, 0xb8, !PT ;  /* 0x000000ff05047812 */ /* 0x004fca00078eb804 */
[----:B------:R4:W-:Y:S02]  /*0850*/  STS [UR20+0x38], R4 ;  /* 0x00003804ff007988 */ /* 0x0009e40008000814 */
.L_x_18:
[----:B------:R-:W-:Y:S05]  /*0860*/  BSYNC B1 ;  /* 0x0000000000017941 */ /* 0x000fea0003800000 */
.L_x_17:
[----:B------:R1:W-:Y:S02]  /*0870*/  @!P2 STS [UR20+0x20], R8 ;  /* 0x00002008ff00a988 */ /* 0x0003e40008000814 */
.L_x_19:
[----:B------:R-:W-:Y:S05]  /*0880*/  BSYNC B2 ;  /* 0x0000000000027941 */ /* 0x000fea0003800000 */
.L_x_16:
[----:B------:R-:W-:Y:S05]  /*0890*/  WARPSYNC.ALL ;  /* 0x0000000000007948 */ /* 0x000fea0003800000 */
[----:B--2---:R-:W2:Y:S01]  /*08a0*/  LDC R6, c[0x0][0x22c] ;  /* 0x00008b00ff067b82 */ /* 0x004ea20000000800 */
[----:B------:R-:W-:Y:S01]  /*08b0*/  BSSY B2, `(.L_x_20) ;  /* 0x0000010000027945 */ /* 0x000fe20003800000 */
[----:B--2---:R-:W-:-:S05]  /*08c0*/  VIADD R6, R6, 0xffffffff ;  /* 0xffffffff06067836 */ /* 0x004fca0000000000 */
[----:B------:R2:W-:Y:S01]  /*08d0*/  @!P2 STS [UR20+0x24], R6 ;  /* 0x00002406ff00a988 */ /* 0x0005e20008000814 */
[----:B------:R-:W-:Y:S05]  /*08e0*/  @P2 BRA `(.L_x_21) ;  /* 0x0000000000302947 */ /* 0x000fea0003800000 */
[----:B------:R-:W2:Y:S01]  /*08f0*/  LDS R5, [UR20+0x34] ;  /* 0x00003414ff057984 */ /* 0x000ea20008000800 */
[----:B------:R-:W2:Y:S03]  /*0900*/  LDC.64 R10, c[0x0][0x240] ;  /* 0x00009000ff0a7b82 */ /* 0x000ea60000000a00 */
[----:B-1-34-:R-:W1:Y:S01]  /*0910*/  LDS R4, [UR20+0x1c] ;  /* 0x00001c14ff047984 */ /* 0x01ae620008000800 */
[C---:B--2---:R-:W-:Y:S01]  /*0920*/  SHF.L.U64.HI R8, R10.reuse, 0x1, R11 ;  /* 0x000000010a087819 */ /* 0x044fe2000001020b */
[----:B------:R-:W-:-:S03]  /*0930*/  IMAD.SHL.U32 R7, R10, 0x2, RZ ;  /* 0x000000020a077824 */ /* 0x000fc600078e00ff */
[--C-:B------:R-:W-:Y:S02]  /*0940*/  SHF.R.U32.HI R11, RZ, 0x4, R8.reuse ;  /* 0x00000004ff0b7819 */ /* 0x100fe40000011608 */
[----:B------:R-:W-:-:S05]  /*0950*/  SHF.R.U64 R7, R7, 0x4, R8 ;  /* 0x0000000407077819 */ /* 0x000fca0000001208 */
[----:B------:R2:W-:Y:S01]  /*0960*/  STS [UR20+0xc], R7 ;  /* 0x00000c07ff007988 */ /* 0x0005e20008000814 */
[----:B------:R-:W-:Y:S02]  /*0970*/  LOP3.LUT R5, R5, 0x7, RZ, 0xb8, !PT ;  /* 0x0000000705057812 */ /* 0x000fe400078eb8ff */
[----:B-1----:R-:W-:-:S03]  /*0980*/  LOP3.LUT R4, R4, 0xf, R11, 0xb8, !PT ;  /* 0x0000000f04047812 */ /* 0x002fc600078eb80b */
[----:B------:R2:W-:Y:S04]  /*0990*/  STS [UR20+0x34], R5 ;  /* 0x00003405ff007988 */ /* 0x0005e80008000814 */
[----:B------:R2:W-:Y:S02]  /*09a0*/  STS [UR20+0x1c], R4 ;  /* 0x00001c04ff007988 */ /* 0x0005e40008000814 */
.L_x_21:
[----:B------:R-:W-:Y:S05]  /*09b0*/  BSYNC B2 ;  /* 0x0000000000027941 */ /* 0x000fea0003800000 */
.L_x_20:
[----:B------:R-:W-:Y:S04]  /*09c0*/  BSSY B3, `(.L_x_22) ;  /* 0x000001a000037945 */ /* 0x000fe80003800000 */
[----:B------:R-:W-:Y:S04]  /*09d0*/  BSSY B2, `(.L_x_23) ;  /* 0x0000015000027945 */ /* 0x000fe80003800000 */
[----:B------:R-:W-:Y:S05]  /*09e0*/  @P2 BRA `(.L_x_24) ;  /* 0x0000000000202947 */ /* 0x000fea0003800000 */
[----:B-1234-:R-:W1:Y:S02]  /*09f0*/  LDS R4, [UR20+0x34] ;  /* 0x00003414ff047984 */ /* 0x01ee640008000800 */
[----:B-1----:R-:W-:-:S05]  /*0a00*/  LOP3.LUT R4, R4, 0x38, RZ, 0xb8, !PT ;  /* 0x0000003804047812 */ /* 0x002fca00078eb8ff */
[----:B------:R1:W-:Y:S01]  /*0a10*/  STS [UR20+0x34], R4 ;  /* 0x00003404ff007988 */ /* 0x0003e20008000814 */
[----:B------:R-:W-:Y:S05]  /*0a20*/  @P2 BRA `(.L_x_25) ;  /* 0x0000000000202947 */ /* 0x000fea0003800000 */
[----:B-1----:R-:W1:Y:S01]  /*0a30*/  LDS R4, [UR20+0x8] ;  /* 0x00000814ff047984 */ /* 0x002e620008000800 */
[----:B------:R-:W-:-:S05]  /*0a40*/  IMAD.MOV.U32 R5, RZ, RZ, 0x780 ;  /* 0x00000780ff057424 */ /* 0x000fca00078e00ff */
[----:B-1----:R-:W-:-:S05]  /*0a50*/  LOP3.LUT R4, R4, 0x300, R5, 0xd8, !PT ;  /* 0x0000030004047812 */ /* 0x002fca00078ed805 */
[----:B------:R1:W-:Y:S02]  /*0a60*/  STS [UR20+0x8], R4 ;  /* 0x00000804ff007988 */ /* 0x0003e40008000814 */
.L_x_24:
[----:B------:R-:W-:Y:S05]  /*0a70*/  @P2 BRA `(.L_x_26) ;  /* 0x0000000000282947 */ /* 0x000fea0003800000 */
[----:B-1234-:R-:W1:Y:S02]  /*0a80*/  LDS R4, [UR20+0x8] ;  /* 0x00000814ff047984 */ /* 0x01ee640008000800 */
[----:B-1----:R-:W-:-:S05]  /*0a90*/  LOP3.LUT R4, R4, 0x1800, RZ, 0xb8, !PT ;  /* 0x0000180004047812 */ /* 0x002fca00078eb8ff */
[----:B------:R2:W-:Y:S02]  /*0aa0*/  STS [UR20+0x8], R4 ;  /* 0x00000804ff007988 */ /* 0x0005e40008000814 */
.L_x_25:
[----:B------:R-:W-:Y:S05]  /*0ab0*/  @P2 BREAK B2 ;  /* 0x0000000000022942 */ /* 0x000fea0003800000 */
[----:B------:R-:W-:Y:S05]  /*0ac0*/  @P2 BRA `(.L_x_27) ;  /* 0x0000000000242947 */ /* 0x000fea0003800000 */
[----:B-12---:R-:W1:Y:S01]  /*0ad0*/  LDS R4, [UR20+0x8] ;  /* 0x00000814ff047984 */ /* 0x006e620008000800 */
[----:B------:R-:W-:-:S05]  /*0ae0*/  IMAD.MOV.U32 R5, RZ, RZ, 0x6000 ;  /* 0x00006000ff057424 */ /* 0x000fca00078e00ff */
[----:B-1----:R-:W-:-:S04]  /*0af0*/  LOP3.LUT R4, R4, 0x4000, R5, 0xd8, !PT ;  /* 0x0000400004047812 */ /* 0x002fc800078ed805 */
[----:B------:R-:W-:-:S05]  /*0b00*/  LOP3.LUT R4, R4, 0x400000, RZ, 0xb8, !PT ;  /* 0x0040000004047812 */ /* 0x000fca00078eb8ff */
[----:B------:R1:W-:Y:S02]  /*0b10*/  STS [UR20+0x8], R4 ;  /* 0x00000804ff007988 */ /* 0x0003e40008000814 */
.L_x_26:
[----:B------:R-:W-:Y:S05]  /*0b20*/  BSYNC B2 ;  /* 0x0000000000027941 */ /* 0x000fea0003800000 */
.L_x_23:
[----:B-1234-:R-:W1:Y:S02]  /*0b30*/  @!P2 LDS R4, [UR20+0x8] ;  /* 0x00000814ff04a984 */ /* 0x01ee640008000800 */
[----:B-1----:R-:W-:-:S05]  /*0b40*/  @!P2 LOP3.LUT R4, R4, 0x8000, RZ, 0xb8, !PT ;  /* 0x000080000404a812 */ /* 0x002fca00078eb8ff */
[----:B------:R3:W-:Y:S02]  /*0b50*/  @!P2 STS [UR20+0x8], R4 ;  /* 0x00000804ff00a988 */ /* 0x0007e40008000814 */
.L_x_27:
[----:B------:R-:W-:Y:S05]  /*0b60*/  BSYNC B3 ;  /* 0x0000000000037941 */ /* 0x000fea0003800000 */
.L_x_22:
[----:B------:R-:W-:Y:S05]  /*0b70*/  WARPSYNC.ALL ;  /* 0x0000000000007948 */ /* 0x000fea0003800000 */
[----:B------:R-:W-:-:S04]  /*0b80*/  UIADD3 UR31, UR5, 0x80, URZ ;  /* 0x00000080051f7890 */ /* 0x000fc8000fffe03f */
[----:B------:R-:W-:-:S04]  /*0b90*/  UIADD3 UR30, UP0, UR31, UR32, URZ ;  /* 0x000000201f1e7290 */ /* 0x000fc8000ff1e03f */
[----:B------:R-:W-:Y:S01]  /*0ba0*/  ULEA.HI.X.SX32 UR31, UR31, UR33, 0x1, UP0 ;  /* 0x000000211f1f7291 */ /* 0x000fe200080f0e3f */
[----:B------:R-:W-:Y:S11]  /*0bb0*/  @P0 BRA `(.L_x_28) ;  /* 0x0000000000280947 */ /* 0x000ff60003800000 */
[----:B-123--:R-:W1:Y:S01]  /*0bc0*/  S2R R4, SR_LANEID ;  /* 0x0000000000047919 */ /* 0x00ee620000000000 */
[----:B------:R-:W-:Y:S05]  /*0bd0*/  WARPSYNC.ALL ;  /* 0x0000000000007948 */ /* 0x000fea0003800000 */
[----:B-1----:R-:W-:-:S05]  /*0be0*/  IMAD.SHL.U32 R8, R4, 0x4, RZ ;  /* 0x0000000404087824 */ /* 0x002fca00078e00ff */
[----:B------:R-:W1:Y:S01]  /*0bf0*/  LDS R7, [R8+UR20] ;  /* 0x0000001408077984 */ /* 0x000e620008000800 */
[----:B------:R-:W-:-:S05]  /*0c00*/  IADD3 R4, P1, R8, UR30, RZ ;  /* 0x0000001e08047c10 */ /* 0x000fca000ff3e0ff */
[----:B------:R-:W-:-:S05]  /*0c10*/  IMAD.X R5, RZ, RZ, UR31, P1 ;  /* 0x0000001fff057e24 */ /* 0x000fca00088e06ff */
[----:B-1----:R4:W2:Y:S01]  /*0c20*/  ATOMG.E.EXCH.STRONG.GPU PT, RZ, [R4], R7 ;  /* 0x0000000704ff73a8 */ /* 0x0028a200041ee100 */
[----:B------:R-:W-:-:S04]  /*0c30*/  DEPBAR {5,4,3,2,1,0} ;  /* 0x0000003f0000791a */ /* 0x000fc80000000000 */
[----:B------:R4:W-:Y:S01]  /*0c40*/  UTMACCTL.IV [UR30] ;  /* 0x000000001e0079b9 */ /* 0x0009e20008000000 */
[----:B------:R-:W-:Y:S01]  /*0c50*/  NOP ;  /* 0x0000000000007918 */ /* 0x000fe20000000000 */
.L_x_28:
[----:B------:R-:W-:Y:S05]  /*0c60*/  @P0 BRA `(.L_x_29) ;  /* 0x00000000000c0947 */ /* 0x000fea0003800000 */
[----:B------:R0:W-:Y:S01]  /*0c70*/  UTMACMDFLUSH ;  /* 0x00000000000079b7 */ /* 0x0001e20000000000 */
[----:B------:R-:W-:Y:S05]  /*0c80*/  @P0 BRA `(.L_x_29) ;  /* 0x0000000000040947 */ /* 0x000fea0003800000 */
[----:B------:R-:W-:-:S04]  /*0c90*/  DEPBAR.LE SB0, 0x0 ;  /* 0x000080000000791a */ /* 0x000fc80000000000 */
.L_x_29:
[----:B------:R-:W-:Y:S05]  /*0ca0*/  WARPSYNC.ALL ;  /* 0x0000000000007948 */ /* 0x000fea0003800000 */
[----:B--2---:R-:W-:Y:S06]  /*0cb0*/  BAR.SYNC.DEFER_BLOCKING 0x0 ;  /* 0x0000000000007b1d */ /* 0x004fec0000010000 */
[----:B------:R-:W-:Y:S02]  /*0cc0*/  BSSY B3, `(.L_x_30) ;  /* 0x000000b000037945 */ /* 0x000fe40003800000 */
[----:B------:R-:W-:Y:S06]  /*0cd0*/  BAR.SYNC.DEFER_BLOCKING 0x0 ;  /* 0x0000000000007b1d */ /* 0x000fec0000010000 */
[----:B------:R2:W-:Y:S01]  /*0ce0*/  @!P0 STS [R12], RZ ;  /* 0x000000ff0c008388 */ /* 0x0005e20000000800 */
[----:B------:R-:W-:Y:S01]  /*0cf0*/  NOP ;  /* 0x0000000000007918 */ /* 0x000fe20000000000 */
[----:B------:R-:W-:Y:S05]  /*0d00*/  @P2 BRA `(.L_x_31) ;  /* 0x0000000000182947 */ /* 0x000fea0003800000 */
[----:B-1-34-:R-:W1:Y:S01]  /*0d10*/  LDS R4, [UR20+0x8] ;  /* 0x00000814ff047984 */ /* 0x01ae620008000800 */
[----:B------:R-:W3:Y:S01]  /*0d20*/  LDC.64 R10, c[0x0][0x220] ;  /* 0x00008800ff0a7b82 */ /* 0x000ee20000000a00 */
[----:B------:R-:W-:Y:S02]  /*0d30*/  IMAD.MOV.U32 R5, RZ, RZ, 0x70 ;  /* 0x00000070ff057424 */ /* 0x000fe400078e00ff */
[----:B---3--:R3:W-:Y:S03]  /*0d40*/  STS.64 [UR20], R10 ;  /* 0x0000000aff007988 */ /* 0x0087e60008000a14 */
[----:B-1----:R-:W-:-:S05]  /*0d50*/  LOP3.LUT R4, R4, 0x10, R5, 0xd8, !PT ;  /* 0x0000001004047812 */ /* 0x002fca00078ed805 */
[----:B------:R3:W-:Y:S02]  /*0d60*/  STS [UR20+0x8], R4 ;  /* 0x00000804ff007988 */ /* 0x0007e40008000814 */
.L_x_31:
[----:B----4-:R-:W-:Y:S05]  /*0d70*/  BSYNC B3 ;  /* 0x0000000000037941 */ /* 0x010fea0003800000 */
.L_x_30:
[----:B------:R-:W-:Y:S04]  /*0d80*/  BSSY B4, `(.L_x_32) ;  /* 0x0000011000047945 */ /* 0x000fe80003800000 */
[----:B------:R-:W-:Y:S04]  /*0d90*/  BSSY B3, `(.L_x_33) ;  /* 0x000000e000037945 */ /* 0x000fe80003800000 */
[----:B------:R-:W-:Y:S05]  /*0da0*/  @P2 BRA `(.L_x_34) ;  /* 0x0000000000242947 */ /* 0x000fea0003800000 */
[----:B-1-3--:R-:W1:Y:S01]  /*0db0*/  LDS R4, [UR20+0x34] ;  /* 0x00003414ff047984 */ /* 0x00ae620008000800 */
[----:B------:R-:W-:-:S05]  /*0dc0*/  IMAD.MOV.U32 R5, RZ, RZ, 0x3f000000 ;  /* 0x3f000000ff057424 */ /* 0x000fca00078e00ff */
[----:B-1----:R-:W-:-:S05]  /*0dd0*/  LOP3.LUT R4, R4, 0xff000000, R5, 0xb8, !PT ;  /* 0xff00000004047812 */ /* 0x002fca00078eb805 */
[----:B------:R1:W-:Y:S01]  /*0de0*/  STS [UR20+0x34], R4 ;  /* 0x00003404ff007988 */ /* 0x0003e20008000814 */
[----:B------:R-:W-:Y:S05]  /*0df0*/  @P2 BRA `(.L_x_35) ;  /* 0x00000000001c2947 */ /* 0x000fea0003800000 */
[----:B-1----:R-:W1:Y:S01]  /*0e00*/  LDS R4, [UR20+0x38] ;  /* 0x00003814ff047984 */ /* 0x002e620008000800 */
[----:B------:R-:W-:-:S05]  /*0e10*/  IMAD.MOV.U32 R5, RZ, RZ, 0x7f ;  /* 0x0000007fff057424 */ /* 0x000fca00078e00ff */
[----:B-1----:R-:W-:-:S05]  /*0e20*/  LOP3.LUT R4, R4, 0xff, R5, 0xb8, !PT ;  /* 0x000000ff04047812 */ /* 0x002fca00078eb805 */
[----:B------:R4:W-:Y:S02]  /*0e30*/  STS [UR20+0x38], R4 ;  /* 0x00003804ff007988 */ /* 0x0009e40008000814 */
.L_x_34:
[----:B------:R-:W-:Y:S05]  /*0e40*/  @P2 BREAK B3 ;  /* 0x0000000000032942 */ /* 0x000fea0003800000 */
[----:B------:R-:W-:Y:S05]  /*0e50*/  @P2 BRA `(.L_x_36) ;  /* 0x00000000000c2947 */ /* 0x000fea0003800000 */
[----:B------:R1:W-:Y:S02]  /*0e60*/  STS [UR20+0x20], R6 ;  /* 0x00002006ff007988 */ /* 0x0003e40008000814 */
.L_x_35:
[----:B------:R-:W-:Y:S05]  /*0e70*/  BSYNC B3 ;  /* 0x0000000000037941 */ /* 0x000fea0003800000 */
.L_x_33:
[----:B------:R1:W-:Y:S02]  /*0e80*/  @!P2 STS [UR20+0x24], R3 ;  /* 0x00002403ff00a988 */ /* 0x0003e40008000814 */
.L_x_36:
[----:B------:R-:W-:Y:S05]  /*0e90*/  BSYNC B4 ;  /* 0x0000000000047941 */ /* 0x000fea0003800000 */
.L_x_32:
[----:B------:R-:W-:Y:S05]  /*0ea0*/  WARPSYNC.ALL ;  /* 0x0000000000007948 */ /* 0x000fea0003800000 */
[----:B------:R-:W-:Y:S04]  /*0eb0*/  BSSY B4, `(.L_x_37) ;  /* 0x000000e000047945 */ /* 0x000fe80003800000 */
[----:B------:R-:W-:Y:S05]  /*0ec0*/  @P2 BRA `(.L_x_38) ;  /* 0x0000000000302947 */ /* 0x000fea0003800000 */
[----:B-1-34-:R-:W1:Y:S01]  /*0ed0*/  LDS R4, [UR20+0x34] ;  /* 0x00003414ff047984 */ /* 0x01ae620008000800 */
[----:B------:R-:W3:Y:S03]  /*0ee0*/  LDC.64 R10, c[0x0][0x248] ;  /* 0x00009200ff0a7b82 */ /* 0x000ee60000000a00 */
[----:B------:R-:W4:Y:S01]  /*0ef0*/  LDS R3, [UR20+0x1c] ;  /* 0x00001c14ff037984 */ /* 0x000f220008000800 */
[C---:B---3--:R-:W-:Y:S01]  /*0f00*/  SHF.L.U64.HI R6, R10.reuse, 0x1, R11 ;  /* 0x000000010a067819 */ /* 0x048fe2000001020b */
[----:B------:R-:W-:-:S03]  /*0f10*/  IMAD.SHL.U32 R5, R10, 0x2, RZ ;  /* 0x000000020a057824 */ /* 0x000fc600078e00ff */
[--C-:B------:R-:W-:Y:S02]  /*0f20*/  SHF.R.U32.HI R8, RZ, 0x4, R6.reuse ;  /* 0x00000004ff087819 */ /* 0x100fe40000011606 */
[----:B------:R-:W-:-:S05]  /*0f30*/  SHF.R.U64 R5, R5, 0x4, R6 ;  /* 0x0000000405057819 */ /* 0x000fca0000001206 */
[----:B------:R3:W-:Y:S01]  /*0f40*/  STS [UR20+0xc], R5 ;  /* 0x00000c05ff007988 */ /* 0x0007e20008000814 */
[----:B-1----:R-:W-:Y:S02]  /*0f50*/  LOP3.LUT R4, R4, 0x7, RZ, 0xb8, !PT ;  /* 0x0000000704047812 */ /* 0x002fe400078eb8ff */
[----:B----4-:R-:W-:-:S03]  /*0f60*/  LOP3.LUT R3, R3, 0xf, R8, 0xb8, !PT ;  /* 0x0000000f03037812 */ /* 0x010fc600078eb808 */
[----:B------:R3:W-:Y:S04]  /*0f70*/  STS [UR20+0x34], R4 ;  /* 0x00003404ff007988 */ /* 0x0007e80008000814 */
[----:B------:R3:W-:Y:S02]  /*0f80*/  STS [UR20+0x1c], R3 ;  /* 0x00001c03ff007988 */ /* 0x0007e40008000814 */
.L_x_38:
[----:B------:R-:W-:Y:S05]  /*0f90*/  BSYNC B4 ;  /* 0x0000000000047941 */ /* 0x000fea0003800000 */
.L_x_37:
[----:B------:R-:W-:Y:S04]  /*0fa0*/  BSSY B4, `(.L_x_39) ;  /* 0x000001a000047945 */ /* 0x000fe80003800000 */
[----:B------:R-:W-:Y:S04]  /*0fb0*/  BSSY B5, `(.L_x_40) ;  /* 0x0000015000057945 */ /* 0x000fe80003800000 */
[----:B------:R-:W-:Y:S05]  /*0fc0*/  @P2 BRA `(.L_x_41) ;  /* 0x0000000000202947 */ /* 0x000fea0003800000 */
[----:B-1-3--:R-:W1:Y:S02]  /*0fd0*/  LDS R3, [UR20+0x34] ;  /* 0x00003414ff037984 */ /* 0x00ae640008000800 */
[----:B-1----:R-:W-:-:S05]  /*0fe0*/  LOP3.LUT R3, R3, 0x38, RZ, 0xb8, !PT ;  /* 0x0000003803037812 */ /* 0x002fca00078eb8ff */
[----:B------:R1:W-:Y:S01]  /*0ff0*/  STS [UR20+0x34], R3 ;  /* 0x00003403ff007988 */ /* 0x0003e20008000814 */
[----:B------:R-:W-:Y:S05]  /*1000*/  @P2 BRA `(.L_x_42) ;  /* 0x0000000000202947 */ /* 0x000fea0003800000 */
[----:B-1----:R-:W1:Y:S01]  /*1010*/  LDS R3, [UR20+0x8] ;  /* 0x00000814ff037984 */ /* 0x002e620008000800 */
[----:B----4-:R-:W-:-:S05]  /*1020*/  IMAD.MOV.U32 R4, RZ, RZ, 0x780 ;  /* 0x00000780ff047424 */ /* 0x010fca00078e00ff */
[----:B-1----:R-:W-:-:S05]  /*1030*/  LOP3.LUT R3, R3, 0x300, R4, 0xd8, !PT ;  /* 0x0000030003037812 */ /* 0x002fca00078ed804 */
[----:B------:R1:W-:Y:S02]  /*1040*/  STS [UR20+0x8], R3 ;  /* 0x00000803ff007988 */ /* 0x0003e40008000814 */
.L_x_41:
[----:B------:R-:W-:Y:S05]  /*1050*/  @P2 BRA `(.L_x_43) ;  /* 0x0000000000282947 */ /* 0x000fea0003800000 */
[----:B-1-3--:R-:W1:Y:S02]  /*1060*/  LDS R3, [UR20+0x8] ;  /* 0x00000814ff037984 */ /* 0x00ae640008000800 */
[----:B-1----:R-:W-:-:S05]  /*1070*/  LOP3.LUT R3, R3, 0x1800, RZ, 0xb8, !PT ;  /* 0x0000180003037812 */ /* 0x002fca00078eb8ff */
[----:B------:R3:W-:Y:S02]  /*1080*/  STS [UR20+0x8], R3 ;  /* 0x00000803ff007988 */ /* 0x0007e40008000814 */
.L_x_42:
[----:B------:R-:W-:Y:S05]  /*1090*/  @P2 BREAK B5 ;  /* 0x0000000000052942 */ /* 0x000fea0003800000 */
[----:B------:R-:W-:Y:S05]  /*10a0*/  @P2 BRA `(.L_x_44) ;  /* 0x0000000000242947 */ /* 0x000fea0003800000 */
[----:B-1-3--:R-:W1:Y:S01]  /*10b0*/  LDS R3, [UR20+0x8] ;  /* 0x00000814ff037984 */ /* 0x00ae620008000800 */
[----:B----4-:R-:W-:-:S05]  /*10c0*/  IMAD.MOV.U32 R4, RZ, RZ, 0x6000 ;  /* 0x00006000ff047424 */ /* 0x010fca00078e00ff */
[----:B-1----:R-:W-:-:S04]  /*10d0*/  LOP3.LUT R3, R3, 0x6000, R4, 0xd8, !PT ;  /* 0x0000600003037812 */ /* 0x002fc800078ed804 */
[----:B------:R-:W-:-:S05]  /*10e0*/  LOP3.LUT R3, R3, 0x400000, RZ, 0xb8, !PT ;  /* 0x0040000003037812 */ /* 0x000fca00078eb8ff */
[----:B------:R1:W-:Y:S02]  /*10f0*/  STS [UR20+0x8], R3 ;  /* 0x00000803ff007988 */ /* 0x0003e40008000814 */
.L_x_43:
[----:B------:R-:W-:Y:S05]  /*1100*/  BSYNC B5 ;  /* 0x0000000000057941 */ /* 0x000fea0003800000 */
.L_x_40:
[----:B-1-3--:R-:W1:Y:S02]  /*1110*/  @!P2 LDS R3, [UR20+0x8] ;  /* 0x00000814ff03a984 */ /* 0x00ae640008000800 */
[----:B-1----:R-:W-:-:S05]  /*1120*/  @!P2 LOP3.LUT R3, R3, 0x8000, RZ, 0xb8, !PT ;  /* 0x000080000303a812 */ /* 0x002fca00078eb8ff */
[----:B------:R1:W-:Y:S02]  /*1130*/  @!P2 STS [UR20+0x8], R3 ;  /* 0x00000803ff00a988 */ /* 0x0003e40008000814 */
.L_x_44:
[----:B------:R-:W-:Y:S05]  /*1140*/  BSYNC B4 ;  /* 0x0000000000047941 */ /* 0x000fea0003800000 */
.L_x_39:
[----:B------:R-:W-:Y:S05]  /*1150*/  WARPSYNC.ALL ;  /* 0x0000000000007948 */ /* 0x000fea0003800000 */
[----:B------:R-:W-:Y:S01]  /*1160*/  UIADD3 UR5, UR5, 0x100, URZ ;  /* 0x0000010005057890 */ /* 0x000fe2000fffe03f */
[----:B------:R-:W-:Y:S02]  /*1170*/  ISETP.GE.AND P1, PT, R9, 0x1, PT ;  /* 0x000000010900780c */ /* 0x000fe40003f26270 */
[----:B------:R-:W-:Y:S02]  /*1180*/  CS2R R56, SRZ ;  /* 0x0000000000387805 */ /* 0x000fe4000001ff00 */
[----:B------:R-:W-:Y:S01]  /*1190*/  CS2R R58, SRZ ;  /* 0x00000000003a7805 */ /* 0x000fe2000001ff00 */
[----:B------:R-:W-:Y:S01]  /*11a0*/  UIADD3 UR32, UP0, UR5, UR32, URZ ;  /* 0x0000002005207290 */ /* 0x000fe2000ff1e03f */
[----:B------:R-:W-:-:S02]  /*11b0*/  CS2R R60, SRZ ;  /* 0x00000000003c7805 */ /* 0x000fc4000001ff00 */
[----:B------:R-:W-:Y:S02]  /*11c0*/  CS2R R62, SRZ ;  /* 0x00000000003e7805 */ /* 0x000fe4000001ff00 */
[----:B------:R-:W-:Y:S01]  /*11d0*/  CS2R R64, SRZ ;  /* 0x0000000000407805 */ /* 0x000fe2000001ff00 */
[----:B------:R-:W-:Y:S01]  /*11e0*/  ULEA.HI.X.SX32 UR33, UR5, UR33, 0x1, UP0 ;  /* 0x0000002105217291 */ /* 0x000fe200080f0e3f */
[----:B------:R-:W-:Y:S02]  /*11f0*/  CS2R R66, SRZ ;  /* 0x0000000000427805 */ /* 0x000fe4000001ff00 */
[----:B------:R-:W-:Y:S02]  /*1200*/  CS2R R68, SRZ ;  /* 0x0000000000447805 */ /* 0x000fe4000001ff00 */
[----:B------:R-:W-:Y:S02]  /*1210*/  CS2R R70, SRZ ;  /* 0x0000000000467805 */ /* 0x000fe4000001ff00 */
[----:B------:R-:W-:-:S02]  /*1220*/  CS2R R72, SRZ ;  /* 0x0000000000487805 */ /* 0x000fc4000001ff00 */
[----:B------:R-:W-:Y:S02]  /*1230*/  CS2R R74, SRZ ;  /* 0x00000000004a7805 */ /* 0x000fe4000001ff00 */
[----:B------:R-:W-:Y:S02]  /*1240*/  CS2R R76, SRZ ;  /* 0x00000000004c7805 */ /* 0x000fe4000001ff00 */
        /* <DEDUP_REMOVED lines=8> */
[----:B------:R-:W-:Y:S01]  /*12d0*/  CS2R R30, SRZ ;  /* 0x00000000001e7805 */ /* 0x000fe2000001ff00 */
[----:B------:R-:W-:Y:S01]  /*12e0*/  IMAD.MOV.U32 R32, RZ, RZ, RZ ;  /* 0x000000ffff207224 */ /* 0x000fe200078e00ff */
[----:B------:R-:W-:Y:S06]  /*12f0*/  @P0 BRA `(.L_x_45) ;  /* 0x0000000000280947 */ /* 0x000fec0003800000 */
[----:B-1-3--:R-:W1:Y:S01]  /*1300*/  S2R R3, SR_LANEID ;  /* 0x0000000000037919 */ /* 0x00ae620000000000 */
[----:B------:R-:W-:Y:S05]  /*1310*/  WARPSYNC.ALL ;  /* 0x0000000000007948 */ /* 0x000fea0003800000 */
[----:B-1----:R-:W-:-:S05]  /*1320*/  IMAD.SHL.U32 R6, R3, 0x4, RZ ;  /* 0x0000000403067824 */ /* 0x002fca00078e00ff */
[----:B------:R-:W1:Y:S01]  /*1330*/  LDS R3, [R6+UR20] ;  /* 0x0000001406037984 */ /* 0x000e620008000800 */
[----:B----4-:R-:W-:-:S05]  /*1340*/  IADD3 R4, P3, R6, UR32, RZ ;  /* 0x0000002006047c10 */ /* 0x010fca000ff7e0ff */
[----:B------:R-:W-:-:S05]  /*1350*/  IMAD.X R5, RZ, RZ, UR33, P3 ;  /* 0x00000021ff057e24 */ /* 0x000fca00098e06ff */
[----:B-1----:R1:W3:Y:S01]  /*1360*/  ATOMG.E.EXCH.STRONG.GPU PT, RZ, [R4], R3 ;  /* 0x0000000304ff73a8 */ /* 0x0022e200041ee100 */
[----:B------:R-:W-:-:S04]  /*1370*/  DEPBAR {5,4,3,2,1,0} ;  /* 0x0000003f0000791a */ /* 0x000fc80000000000 */
[----:B------:R1:W-:Y:S01]  /*1380*/  UTMACCTL.IV [UR32] ;  /* 0x00000000200079b9 */ /* 0x0003e20008000000 */
[----:B------:R-:W-:Y:S01]  /*1390*/  NOP ;  /* 0x0000000000007918 */ /* 0x000fe20000000000 */
.L_x_45:
[----:B------:R-:W-:Y:S05]  /*13a0*/  @P0 BRA `(.L_x_46) ;  /* 0x00000000000c0947 */ /* 0x000fea0003800000 */
[----:B------:R0:W-:Y:S01]  /*13b0*/  UTMACMDFLUSH ;  /* 0x00000000000079b7 */ /* 0x0001e20000000000 */
[----:B------:R-:W-:Y:S05]  /*13c0*/  @P0 BRA `(.L_x_46) ;  /* 0x0000000000040947 */ /* 0x000fea0003800000 */
[----:B------:R-:W-:-:S04]  /*13d0*/  DEPBAR.LE SB0, 0x0 ;  /* 0x000080000000791a */ /* 0x000fc80000000000 */
.L_x_46:
[----:B------:R-:W-:Y:S05]  /*13e0*/  WARPSYNC.ALL ;  /* 0x0000000000007948 */ /* 0x000fea0003800000 */
[----:B---3--:R-:W-:Y:S01]  /*13f0*/  BAR.SYNC.DEFER_BLOCKING 0x0 ;  /* 0x0000000000007b1d */ /* 0x008fe20000010000 */
[----:B------:R-:W-:Y:S01]  /*1400*/  USHF.L.U32 UR15, UR34, 0x6, URZ ;  /* 0x00000006220f7899 */ /* 0x000fe2000800063f */
[----:B------:R-:W-:Y:S01]  /*1410*/  IMAD.MOV.U32 R33, RZ, RZ, RZ ;  /* 0x000000ffff217224 */ /* 0x000fe200078e00ff */
[----:B------:R-:W-:Y:S02]  /*1420*/  CS2R R34, SRZ ;  /* 0x0000000000227805 */ /* 0x000fe4000001ff00 */
[----:B------:R-:W-:-:S02]  /*1430*/  CS2R R36, SRZ ;  /* 0x0000000000247805 */ /* 0x000fc4000001ff00 */
[----:B------:R-:W-:Y:S01]  /*1440*/  CS2R R38, SRZ ;  /* 0x0000000000267805 */ /* 0x000fe2000001ff00 */
[----:B------:R-:W-:Y:S01]  /*1450*/  VOTEU.ALL UP0, P2 ;  /* 0x00000000003f7886 */ /* 0x000fe20001000000 */
[----:B------:R-:W-:Y:S01]  /*1460*/  UMOV UR6, 0x1 ;  /* 0x0000000100067882 */ /* 0x000fe20000000000 */
[----:B------:R-:W-:Y:S01]  /*1470*/  VOTEU.ALL UP1, P2 ;  /* 0x00000000003f7886 */ /* 0x000fe20001020000 */
[----:B------:R-:W-:Y:S01]  /*1480*/  VOTEU.ALL UP2, P2 ;  /* 0x00000000003f7886 */ /* 0x000fe20001040000 */
[----:B------:R-:W-:Y:S01]  /*1490*/  CS2R R40, SRZ ;  /* 0x0000000000287805 */ /* 0x000fe2000001ff00 */
[----:B------:R-:W-:-:S04]  /*14a0*/  @!UP0 UIADD3 UR8, -UR6, 0x100000, URZ ;  /* 0x0010000006088890 */ /* 0x000fc8000fffe13f */
[----:B------:R-:W-:Y:S02]  /*14b0*/  @!UP0 USHF.L.U32 UR9, UR8, 0xb, URZ ;  /* 0x0000000b08098899 */ /* 0x000fe4000800063f */
[----:B------:R-:W-:Y:S01]  /*14c0*/  @!UP0 USHF.L.U32 UR8, UR8, 0x1, URZ ;  /* 0x0000000108088899 */ /* 0x000fe2000800063f */
        /* <DEDUP_REMOVED lines=9> */
[----:B------:R-:W-:Y:S01]  /*1560*/  VOTEU.ALL UP0, P2 ;  /* 0x00000000003f7886 */ /* 0x000fe20001000000 */
[----:B------:R-:W-:Y:S02]  /*1570*/  CS2R R48, SRZ ;  /* 0x0000000000307805 */ /* 0x000fe4000001ff00 */
[----:B------:R-:W-:Y:S02]  /*1580*/  CS2R R50, SRZ ;  /* 0x0000000000327805 */ /* 0x000fe4000001ff00 */
[----:B------:R-:W-:Y:S02]  /*1590*/  CS2R R52, SRZ ;  /* 0x0000000000347805 */ /* 0x000fe4000001ff00 */
[----:B------:R-:W-:Y:S01]  /*15a0*/  CS2R R54, SRZ ;  /* 0x0000000000367805 */ /* 0x000fe2000001ff00 */
[----:B------:R-:W3:Y:S02]  /*15b0*/  FENCE.VIEW.ASYNC.S ;  /* 0x00000000000073c6 */ /* 0x000ee40000000000 */
[----:B---3--:R-:W3:Y:S02]  /*15c0*/  @!UP0 SYNCS.EXCH.64 URZ, [UR20+0x9000], UR8 ;  /* 0x00900008143f85b2 */ /* 0x008ee40008000100 */
[----:B---3--:R-:W-:Y:S06]  /*15d0*/  BAR.SYNC.DEFER_BLOCKING 0x0 ;  /* 0x0000000000007b1d */ /* 0x008fec0000010000 */
[----:B------:R3:W4:Y:S02]  /*15e0*/  @!UP1 SYNCS.EXCH.64 URZ, [UR20+0x9008], UR10 ;  /* 0x0090080a143f95b2 */ /* 0x0007240008000100 */
[----:B----4-:R-:W-:Y:S01]  /*15f0*/  BAR.SYNC.DEFER_BLOCKING 0x0 ;  /* 0x0000000000007b1d */ /* 0x010fe20000010000 */
[----:B---3--:R-:W-:-:S05]  /*1600*/  USHF.L.U32 UR11, UR23, 0x7, URZ ;  /* 0x00000007170b7899 */ /* 0x008fca000800063f */
[----:B------:R3:W4:Y:S01]  /*1610*/  @!UP2 SYNCS.EXCH.64 URZ, [UR20+0x9010], UR6 ;  /* 0x00901006143fa5b2 */ /* 0x0007220008000100 */
[----:B------:R-:W-:Y:S06]  /*1620*/  @!P1 BRA `(.L_x_47) ;  /* 0x0000000400889947 */ /* 0x000fec0003800000 */
        /* <DEDUP_REMOVED lines=31> */
[----:B------:R-:W-:Y:S01]  /*1820*/  CS2R R54, SRZ ;  /* 0x0000000000367805 */ /* 0x000fe2000001ff00 */
[----:B------:R-:W-:Y:S01]  /*1830*/  UMOV UR5, URZ ;  /* 0x0000003f00057c82 */ /* 0x000fe20008000000 */
[----:B------:R-:W-:-:S05]  /*1840*/  UMOV UR10, URZ ;  /* 0x0000003f000a7c82 */ /* 0x000fca0008000000 */
.L_x_49:
[----:B----4-:R-:W-:Y:S01]  /*1850*/  BAR.SYNC.DEFER_BLOCKING 0x0 ;  /* 0x0000000000007b1d */ /* 0x010fe20000010000 */
[----:B------:R-:W-:Y:S01]  /*1860*/  ULEA UR18, UR5, UR20, 0x3 ;  /* 0x0000001405127291 */ /* 0x000fe2000f8e183f */
[----:B-1----:R-:W-:Y:S01]  /*1870*/  @!P2 IMAD.MOV.U32 R3, RZ, RZ, 0x3000 ;  /* 0x00003000ff03a424 */ /* 0x002fe200078e00ff */
[----:B------:R-:W-:Y:S01]  /*1880*/  ELECT P0, URZ, PT ;  /* 0x00000000003f782f */ /* 0x000fe20003800000 */
[----:B------:R-:W-:-:S03]  /*1890*/  ULEA UR8, UR5, UR20, 0xd ;  /* 0x0000001405087291 */ /* 0x000fc6000f8e683f */
[----:B------:R-:W-:Y:S02]  /*18a0*/  ISETP.LT.U32.AND P0, PT, R2, 0x20, P0 ;  /* 0x000000200200780c */ /* 0x000fe40000701070 */
[----:B------:R-:W-:Y:S01]  /*18b0*/  ELECT P1, URZ, PT ;  /* 0x00000000003f782f */ /* 0x000fe20003820000 */
[----:B------:R-:W-:-:S03]  /*18c0*/  ULEA UR12, UR5, UR20, 0xc ;  /* 0x00000014050c7291 */ /* 0x000fc6000f8e603f */
[----:B------:R-:W-:Y:S01]  /*18d0*/  ISETP.LT.U32.AND P1, PT, R2, 0x20, P1 ;  /* 0x000000200200780c */ /* 0x000fe20000f21070 */
[----:B------:R-:W-:Y:S01]  /*18e0*/  UMOV UR14, UR10 ;  /* 0x0000000a000e7c82 */ /* 0x000fe20008000000 */
[----:B------:R-:W-:-:S05]  /*18f0*/  UIADD3 UR12, UR12, 0x6000, URZ ;  /* 0x000060000c0c7890 */ /* 0x000fca000fffe03f */
[----:B------:R-:W-:Y:S01]  /*1900*/  VOTEU.ANY UP0, P0 ;  /* 0x00000000003f7886 */ /* 0x000fe20000000100 */
[----:B------:R-:W-:Y:S01]  /*1910*/  VOTEU.ANY UP2, P0 ;  /* 0x00000000003f7886 */ /* 0x000fe20000040100 */
[----:B------:R1:W-:Y:S01]  /*1920*/  @!P2 SYNCS.ARRIVE.TRANS64 RZ, [UR18+0x9000], R3 ;  /* 0x00900003ffffa9a7 */ /* 0x0003e20008000012 */
[----:B------:R4:W-:Y:S06]  /*1930*/  MEMBAR.ALL.CTA ;  /* 0x0000000000007992 */ /* 0x0009ec0000008000 */
[----:B----4-:R-:W4:Y:S01]  /*1940*/  FENCE.VIEW.ASYNC.S ;  /* 0x00000000000073c6 */ /* 0x010f220000000000 */
[----:B------:R-:W-:Y:S01]  /*1950*/  @UP0 UIADD3 UR9, UR18, 0x9000, URZ ;  /* 0x0000900012090890 */ /* 0x000fe2000fffe03f */
[----:B---3--:R-:W-:Y:S01]  /*1960*/  @UP0 UMOV UR6, UR28 ;  /* 0x0000001c00060c82 */ /* 0x008fe20008000000 */
[----:B------:R-:W-:Y:S01]  /*1970*/  @UP0 UMOV UR7, UR29 ;  /* 0x0000001d00070c82 */ /* 0x000fe20008000000 */
[----:B----4-:R-:W-:Y:S01]  /*1980*/  VOTEU.ANY UP1, P1 ;  /* 0x00000000003f7886 */ /* 0x010fe20000820100 */
[----:B------:R-:W-:Y:S01]  /*1990*/  VOTEU.ANY UP3, P1 ;  /* 0x00000000003f7886 */ /* 0x000fe20000860100 */
[----:B-1----:R-:W-:-:S03]  /*19a0*/  IMAD.U32 R3, RZ, RZ, UR4 ;  /* 0x00000004ff037e24 */ /* 0x002fc6000f8e00ff */
[----:B------:R-:W-:Y:S01]  /*19b0*/  @UP1 UIADD3 UR13, UR18, 0x9000, URZ ;  /* 0x00009000120d1890 */ /* 0x000fe2000fffe03f */
[----:B------:R-:W-:Y:S01]  /*19c0*/  @UP1 UMOV UR16, UR30 ;  /* 0x0000001e00101c82 */ /* 0x000fe20008000000 */
[----:B------:R-:W-:Y:S01]  /*19d0*/  @UP1 UMOV UR17, UR31 ;  /* 0x0000001f00111c82 */ /* 0x000fe20008000000 */
[----:B------:R-:W-:Y:S01]  /*19e0*/  SHF.L.U32 R3, R3, 0x1f, RZ ;  /* 0x0000001f03037819 */ /* 0x000fe200000006ff */
[----:B------:R-:W-:Y:S06]  /*19f0*/  BAR.SYNC.DEFER_BLOCKING 0x0 ;  /* 0x0000000000007b1d */ /* 0x000fec0000010000 */
[----:B------:R1:W-:Y:S02]  /*1a00*/  @UP2 UTMALDG.2D [UR8], [UR6] ;  /* 0x00000008060025b4 */ /* 0x0003e40008008000 */
[----:B------:R-:W-:Y:S06]  /*1a10*/  BAR.SYNC.DEFER_BLOCKING 0x0 ;  /* 0x0000000000007b1d */ /* 0x000fec0000010000 */
[----:B------:R1:W-:Y:S02]  /*1a20*/  @UP3 UTMALDG.2D [UR12], [UR16] ;  /* 0x0000000c100035b4 */ /* 0x0003e40008008000 */
[----:B------:R-:W-:Y:S06]  /*1a30*/  BAR.SYNC.DEFER_BLOCKING 0x0 ;  /* 0x0000000000007b1d */ /* 0x000fec0000010000 */
[----:B------:R-:W3:Y:S02]  /*1a40*/  SYNCS.PHASECHK.TRANS64.TRYWAIT P0, [UR18+0x9000], R3 ;  /* 0x00900003ff0075a7 */ /* 0x000ee40008000152 */
[----:B-1-3--:R-:W-:Y:S05]  /*1a50*/  @!P0 BRA `(.L_x_48) ;  /* 0x0000000400b08947 */ /* 0x00afea0003800000 */
.L_x_50:
[----:B------:R-:W-:Y:S01]  /*1a60*/  USHF.R.U32.HI UR16, URZ, 0x4, UR8 ;  /* 0x000000043f107899 */ /* 0x000fe20008011608 */
[----:B------:R-:W-:Y:S02]  /*1a70*/  WARPGROUP.DEPBAR.LE gsb0, 0x0 ;  /* 0x00008000000079c5 */ /* 0x000fe40000010000 */
[----:B------:R-:W-:Y:S01]  /*1a80*/  USHF.R.U32.HI UR6, URZ, 0x4, UR12 ;  /* 0x000000043f067899 */ /* 0x000fe2000801160c */
[----:B------:R-:W-:Y:S01]  /*1a90*/  WARPGROUP.ARRIVE ;  /* 0x00000000000079c5 */ /* 0x000fe20000000000 */
[----:B------:R-:W-:Y:S01]  /*1aa0*/  USGXT.U32 UR16, UR16, 0xe ;  /* 0x0000000e1010789a */ /* 0x000fe20008000000 */
[----:B------:R-:W1:Y:S01]  /*1ab0*/  LDC R3, c[0x0][0x230] ;  /* 0x00008c00ff037b82 */ /* 0x000e620000000800 */
[----:B------:R-:W-:Y:S01]  /*1ac0*/  USGXT.U32 UR6, UR6, 0xe ;  /* 0x0000000e0606789a */ /* 0x000fe20008000000 */
[----:B------:R-:W-:Y:S01]  /*1ad0*/  UMOV UR17, 0x80000020 ;  /* 0x8000002000117882 */ /* 0x000fe20000000000 */
[----:B------:R-:W-:Y:S01]  /*1ae0*/  UMOV UR19, 0x80000020 ;  /* 0x8000002000137882 */ /* 0x000fe20000000000 */
[----:B------:R-:W-:Y:S01]  /*1af0*/  UIADD3 UR24, UP0, UR16, 0x2, URZ ;  /* 0x0000000210187890 */ /* 0x000fe2000ff1e03f */
[----:B------:R-:W-:-:S03]  /*1b00*/  UMOV UR7, URZ ;  /* 0x0000003f00077c82 */ /* 0x000fc60008000000 */
[----:B------:R-:W-:Y:S01]  /*1b10*/  UMOV UR18, UR6 ;  /* 0x0000000600127c82 */ /* 0x000fe20008000000 */
[----:B------:R-:W-:Y:S01]  /*1b20*/  UIADD3.X UR25, UR7, -0x7fffffe0, URZ, UP0, !UPT ;  /* 0x8000002007197890 */ /* 0x000fe200087fe43f */
[----:B------:R-:W-:Y:S01]  /*1b30*/  HGMMA.64x64x16.F32 R56, gdesc[UR16], R56 ;  /* 0x00e00000103879f0 */ /* 0x000fe20008700838 */
[----:B------:R-:W-:Y:S01]  /*1b40*/  UMOV UR26, 0xfffffffe ;  /* 0xfffffffe001a7882 */ /* 0x000fe20000000000 */
[----:B------:R-:W-:Y:S01]  /*1b50*/  UMOV UR27, 0x7fffffdf ;  /* 0x7fffffdf001b7882 */ /* 0x000fe20000000000 */
[----:B------:R-:W-:Y:S01]  /*1b60*/  UMOV UR7, URZ ;  /* 0x0000003f00077c82 */ /* 0x000fe20008000000 */
[----:B------:R-:W-:Y:S02]  /*1b70*/  UIADD3.64 UR16, UR24, 0xfe, URZ ;  /* 0x000000fe18107897 */ /* 0x000fe4000fffe03f */
[----:B------:R-:W-:Y:S02]  /*1b80*/  UIADD3.64 UR26, UR6, -UR26, URZ ;  /* 0x8000001a061a7297 */ /* 0x000fe4000fffe03f */
[----:B------:R-:W-:-:S02]  /*1b90*/  UIADD3 UR10, UR10, 0x20, URZ ;  /* 0x000000200a0a7890 */ /* 0x000fc4000fffe03f */
[----:B------:R-:W-:-:S04]  /*1ba0*/  UIADD3 UR5, UR5, 0x1, URZ ;  /* 0x0000000105057890 */ /* 0x000fc8000fffe03f */
[----:B-1----:R-:W-:Y:S01]  /*1bb0*/  ISETP.LE.AND P0, PT, R3, UR10, PT ;  /* 0x0000000a03007c0c */ /* 0x002fe2000bf03270 */
[----:B------:R-:W-:-:S04]  /*1bc0*/  UISETP.NE.U32.AND UP0, UPT, UR5, 0x3, UPT ;  /* 0x000000030500788c */ /* 0x000fc8000bf05070 */
[----:B------:R-:W-:Y:S02]  /*1bd0*/  USEL UR6, URZ, 0x1, UP0 ;  /* 0x000000013f067887 */ /* 0x000fe40008000000 */
[----:B------:R-:W-:Y:S02]  /*1be0*/  USEL UR5, UR5, URZ, UP0 ;  /* 0x0000003f05057287 */ /* 0x000fe40008000000 */
[----:B------:R-:W-:Y:S01]  /*1bf0*/  ULOP3.LUT UR4, UR4, UR6, URZ, 0x3c, !UPT ;  /* 0x0000000604047292 */ /* 0x000fe2000f8e3c3f */
[----:B------:R-:W-:Y:S01]  /*1c00*/  HGMMA.64x64x16.F32 R56, gdesc[UR24], R56 ;  /* 0x00e00000183879f0 */ /* 0x000fe20008700838 */
[----:B------:R-:W-:-:S03]  /*1c10*/  UIADD3.64 UR24, UR24, 0x100, URZ ;  /* 0x0000010018187897 */ /* 0x000fc6000fffe03f */
[----:B------:R-:W-:Y:S06]  /*1c20*/  HGMMA.64x64x16.F32 R24, gdesc[UR16], R24 ;  /* 0x00e00000101879f0 */ /* 0x000fec0008700818 */
[----:B------:R-:W-:Y:S01]  /*1c30*/  HGMMA.64x64x16.F32 R24, gdesc[UR24], R24, gsb0 ;  /* 0x00e00000181879f0 */ /* 0x000fe20008000818 */
[----:B------:R-:W-:Y:S05]  /*1c40*/  @!P0 BRA `(.L_x_49) ;  /* 0xfffffffc00008947 */ /* 0x000fea000383ffff */
.L_x_47:
[----:B------:R-:W-:Y:S02]  /*1c50*/  WARPGROUP.DEPBAR.LE gsb0, 0x0 ;  /* 0x00008000000079c5 */ /* 0x000fe40000010000 */
[----:B----4-:R-:W-:Y:S01]  /*1c60*/  BAR.SYNC.DEFER_BLOCKING 0x0 ;  /* 0x0000000000007b1d */ /* 0x010fe20000010000 */
[C---:B-1----:R-:W-:Y:S01]  /*1c70*/  IMAD.SHL.U32 R3, R0.reuse, 0x80, RZ ;  /* 0x0000008000037824 */ /* 0x042fe200078e00ff */
[----:B------:R-:W-:Y:S01]  /*1c80*/  ELECT P0, URZ, PT ;  /* 0x00000000003f782f */ /* 0x000fe20003800000 */
[----:B------:R-:W-:Y:S01]  /*1c90*/  IMAD.SHL.U32 R4, R0, 0x10, RZ ;  /* 0x0000001000047824 */ /* 0x000fe200078e00ff */
[----:B------:R-:W-:Y:S02]  /*1ca0*/  F2FP.F16.F32.PACK_AB R56, R57, R56 ;  /* 0x000000383938723e */ /* 0x000fe400000000ff */
[----:B------:R-:W-:Y:S01]  /*1cb0*/  LOP3.LUT R3, R3, 0x780, RZ, 0xc0, !PT ;  /* 0x0000078003037812 */ /* 0x000fe200078ec0ff */
[----:B------:R-:W-:Y:S01]  /*1cc0*/  UMOV UR21, UR15 ;  /* 0x0000000f00157c82 */ /* 0x000fe20008000000 */
[----:B------:R-:W-:Y:S01]  /*1cd0*/  F2FP.F16.F32.PACK_AB R57, R59, R58 ;  /* 0x0000003a3b39723e */ /* 0x000fe200000000ff */
[----:B------:R-:W-:Y:S01]  /*1ce0*/  UMOV UR22, UR11 ;  /* 0x0000000b00167c82 */ /* 0x000fe20008000000 */
[----:B------:R-:W-:-:S02]  /*1cf0*/  LOP3.LUT R3, R3, 0x70, R4, 0xf8, !PT ;  /* 0x0000007003037812 */ /* 0x000fc400078ef804 */
[----:B------:R-:W-:Y:S02]  /*1d00*/  F2FP.F16.F32.PACK_AB R24, R25, R24 ;  /* 0x000000181918723e */ /* 0x000fe400000000ff */
[----:B------:R-:W-:Y:S01]  /*1d10*/  LOP3.LUT R3, R3, 0x10, R0, 0x78, !PT ;  /* 0x0000001003037812 */ /* 0x000fe200078e7800 */
[----:B------:R-:W-:Y:S01]  /*1d20*/  IMAD.SHL.U32 R0, R0, 0x40, RZ ;  /* 0x0000004000007824 */ /* 0x000fe200078e00ff */
[----:B------:R-:W-:Y:S02]  /*1d30*/  ISETP.LT.U32.AND P0, PT, R2, 0x20, P0 ;  /* 0x000000200200780c */ /* 0x000fe40000701070 */
[----:B------:R-:W-:Y:S02]  /*1d40*/  F2FP.F16.F32.PACK_AB R58, R61, R60 ;  /* 0x0000003c3d3a723e */ /* 0x000fe400000000ff */
[----:B------:R-:W-:Y:S02]  /*1d50*/  LOP3.LUT R0, R3, 0x1800, R0, 0xf8, !PT ;  /* 0x0000180003007812 */ /* 0x000fe400078ef800 */
[----:B------:R-:W-:Y:S01]  /*1d60*/  F2FP.F16.F32.PACK_AB R59, R63, R62 ;  /* 0x0000003e3f3b723e */ /* 0x000fe200000000ff */
[----:B------:R-:W1:Y:S02]  /*1d70*/  @!P2 SYNCS.CCTL.IV [UR20+0x9000] ;  /* 0x00900000ff00a9b1 */ /* 0x000e640008000014 */
[----:B-1----:R-:W-:Y:S01]  /*1d80*/  BAR.SYNC.DEFER_BLOCKING 0x0 ;  /* 0x0000000000007b1d */ /* 0x002fe20000010000 */
[C---:B------:R-:W-:Y:S01]  /*1d90*/  LOP3.LUT R3, R0.reuse, 0x20, RZ, 0x3c, !PT ;  /* 0x0000002000037812 */ /* 0x040fe200078e3cff */
[C---:B------:R-:W-:Y:S01]  /*1da0*/  VIADD R2, R0.reuse, UR20 ;  /* 0x0000001400027c36 */ /* 0x040fe20008000000 */
[----:B------:R-:W-:-:S02]  /*1db0*/  LOP3.LUT R4, R0, 0x40, RZ, 0x3c, !PT ;  /* 0x0000004000047812 */ /* 0x000fc400078e3cff */
[----:B------:R-:W-:Y:S01]  /*1dc0*/  F2FP.F16.F32.PACK_AB R64, R65, R64 ;  /* 0x000000404140723e */ /* 0x000fe200000000ff */
[----:B------:R-:W-:Y:S01]  /*1dd0*/  VIADD R3, R3, UR20 ;  /* 0x0000001403037c36 */ /* 0x000fe20008000000 */
[----:B------:R-:W-:Y:S01]  /*1de0*/  F2FP.F16.F32.PACK_AB R25, R27, R26 ;  /* 0x0000001a1b19723e */ /* 0x000fe200000000ff */
[----:B------:R-:W-:Y:S01]  /*1df0*/  VIADD R4, R4, UR20 ;  /* 0x0000001404047c36 */ /* 0x000fe20008000000 */
[----:B------:R-:W-:Y:S01]  /*1e00*/  F2FP.F16.F32.PACK_AB R65, R67, R66 ;  /* 0x000000424341723e */ /* 0x000fe200000000ff */
[----:B------:R-:W-:Y:S01]  /*1e10*/  VOTEU.ANY UP0, P0 ;  /* 0x00000000003f7886 */ /* 0x000fe20000000100 */
[----:B------:R-:W-:Y:S01]  /*1e20*/  F2FP.F16.F32.PACK_AB R26, R29, R28 ;  /* 0x0000001c1d1a723e */ /* 0x000fe200000000ff */
[----:B------:R-:W-:Y:S01]  /*1e30*/  VOTEU.ANY UP1, P0 ;  /* 0x00000000003f7886 */ /* 0x000fe20000020100 */
[----:B------:R-:W-:Y:S02]  /*1e40*/  F2FP.F16.F32.PACK_AB R27, R31, R30 ;  /* 0x0000001e1f1b723e */ /* 0x000fe400000000ff */
[----:B------:R-:W-:Y:S01]  /*1e50*/  F2FP.F16.F32.PACK_AB R32, R33, R32 ;  /* 0x000000202120723e */ /* 0x000fe200000000ff */
[----:B---3--:R-:W-:Y:S01]  /*1e60*/  @UP0 UMOV UR6, UR32 ;  /* 0x0000002000060c82 */ /* 0x008fe20008000000 */
[----:B------:R-:W-:Y:S01]  /*1e70*/  LOP3.LUT R0, R0, 0x60, RZ, 0x3c, !PT ;  /* 0x0000006000007812 */ /* 0x000fe200078e3cff */
[----:B------:R-:W-:Y:S01]  /*1e80*/  @UP0 UMOV UR7, UR33 ;  /* 0x0000002100070c82 */ /* 0x000fe20008000000 */
[----:B------:R-:W-:-:S02]  /*1e90*/  F2FP.F16.F32.PACK_AB R66, R69, R68 ;  /* 0x000000444542723e */ /* 0x000fc400000000ff */
[----:B------:R-:W-:Y:S01]  /*1ea0*/  F2FP.F16.F32.PACK_AB R67, R71, R70 ;  /* 0x000000464743723e */ /* 0x000fe200000000ff */
[----:B------:R-:W-:Y:S01]  /*1eb0*/  VIADD R0, R0, UR20 ;  /* 0x0000001400007c36 */ /* 0x000fe20008000000 */
[----:B------:R-:W-:Y:S01]  /*1ec0*/  F2FP.F16.F32.PACK_AB R72, R73, R72 ;  /* 0x000000484948723e */ /* 0x000fe200000000ff */
[----:B------:R-:W1:Y:S02]  /*1ed0*/  @!P2 SYNCS.CCTL.IV [UR20+0x9008] ;  /* 0x00900800ff00a9b1 */ /* 0x000e640008000014 */
[----:B-1----:R-:W-:Y:S01]  /*1ee0*/  BAR.SYNC.DEFER_BLOCKING 0x0 ;  /* 0x0000000000007b1d */ /* 0x002fe20000010000 */
[----:B------:R-:W-:Y:S02]  /*1ef0*/  F2FP.F16.F32.PACK_AB R33, R35, R34 ;  /* 0x000000222321723e */ /* 0x000fe400000000ff */
[----:B------:R-:W-:Y:S02]  /*1f00*/  F2FP.F16.F32.PACK_AB R73, R75, R74 ;  /* 0x0000004a4b49723e */ /* 0x000fe400000000ff */
[----:B------:R-:W-:-:S02]  /*1f10*/  F2FP.F16.F32.PACK_AB R34, R37, R36 ;  /* 0x000000242522723e */ /* 0x000fc400000000ff */
[----:B------:R-:W-:Y:S02]  /*1f20*/  F2FP.F16.F32.PACK_AB R35, R39, R38 ;  /* 0x000000262723723e */ /* 0x000fe400000000ff */
[----:B------:R-:W-:Y:S02]  /*1f30*/  F2FP.F16.F32.PACK_AB R40, R41, R40 ;  /* 0x000000282928723e */ /* 0x000fe400000000ff */
[----:B------:R-:W-:Y:S02]  /*1f40*/  F2FP.F16.F32.PACK_AB R74, R77, R76 ;  /* 0x0000004c4d4a723e */ /* 0x000fe400000000ff */
[----:B------:R-:W-:Y:S02]  /*1f50*/  F2FP.F16.F32.PACK_AB R75, R79, R78 ;  /* 0x0000004e4f4b723e */ /* 0x000fe400000000ff */
[----:B------:R-:W-:Y:S02]  /*1f60*/  F2FP.F16.F32.PACK_AB R80, R81, R80 ;  /* 0x000000505150723e */ /* 0x000fe400000000ff */
[----:B------:R-:W-:-:S02]  /*1f70*/  F2FP.F16.F32.PACK_AB R41, R43, R42 ;  /* 0x0000002a2b29723e */ /* 0x000fc400000000ff */
[----:B------:R-:W-:Y:S02]  /*1f80*/  F2FP.F16.F32.PACK_AB R81, R83, R82 ;  /* 0x000000525351723e */ /* 0x000fe400000000ff */
[----:B------:R-:W-:Y:S02]  /*1f90*/  F2FP.F16.F32.PACK_AB R42, R45, R44 ;  /* 0x0000002c2d2a723e */ /* 0x000fe400000000ff */
[----:B------:R-:W-:Y:S01]  /*1fa0*/  F2FP.F16.F32.PACK_AB R43, R47, R46 ;  /* 0x0000002e2f2b723e */ /* 0x000fe200000000ff */
[----:B------:R-:W1:Y:S01]  /*1fb0*/  @!P2 SYNCS.CCTL.IV [UR20+0x9010] ;  /* 0x00901000ff00a9b1 */ /* 0x000e620008000014 */
[----:B------:R-:W-:Y:S01]  /*1fc0*/  F2FP.F16.F32.PACK_AB R48, R49, R48 ;  /* 0x000000303130723e */ /* 0x000fe200000000ff */
[----:B-1----:R-:W-:Y:S01]  /*1fd0*/  STSM.16.M88.4 [R2], R56 ;  /* 0x0000003802007844 */ /* 0x002fe20000000200 */
[----:B------:R-:W-:Y:S02]  /*1fe0*/  F2FP.F16.F32.PACK_AB R82, R85, R84 ;  /* 0x000000545552723e */ /* 0x000fe400000000ff */
[----:B------:R-:W-:Y:S01]  /*1ff0*/  F2FP.F16.F32.PACK_AB R83, R87, R86 ;  /* 0x000000565753723e */ /* 0x000fe200000000ff */
[----:B------:R-:W-:Y:S01]  /*2000*/  STSM.16.M88.4 [R2+0x2000], R24 ;  /* 0x0020001802007844 */ /* 0x000fe20000000200 */
[----:B------:R-:W-:-:S02]  /*2010*/  F2FP.F16.F32.PACK_AB R49, R51, R50 ;  /* 0x000000323331723e */ /* 0x000fc400000000ff */
[----:B------:R-:W-:Y:S01]  /*2020*/  F2FP.F16.F32.PACK_AB R50, R53, R52 ;  /* 0x000000343532723e */ /* 0x000fe200000000ff */
[----:B------:R-:W-:Y:S01]  /*2030*/  STSM.16.M88.4 [R3], R64 ;  /* 0x0000004003007844 */ /* 0x000fe20000000200 */
[----:B------:R-:W-:-:S03]  /*2040*/  F2FP.F16.F32.PACK_AB R51, R55, R54 ;  /* 0x000000363733723e */ /* 0x000fc600000000ff */
[----:B------:R-:W-:Y:S04]  /*2050*/  STSM.16.M88.4 [R3+0x2000], R32 ;  /* 0x0020002003007844 */ /* 0x000fe80000000200 */
[----:B------:R-:W-:Y:S04]  /*2060*/  STSM.16.M88.4 [R4], R72 ;  /* 0x0000004804007844 */ /* 0x000fe80000000200 */
[----:B------:R-:W-:Y:S04]  /*2070*/  STSM.16.M88.4 [R4+0x2000], R40 ;  /* 0x0020002804007844 */ /* 0x000fe80000000200 */
[----:B------:R-:W-:Y:S04]  /*2080*/  STSM.16.M88.4 [R0], R80 ;  /* 0x0000005000007844 */ /* 0x000fe80000000200 */
[----:B------:R-:W-:Y:S01]  /*2090*/  STSM.16.M88.4 [R0+0x2000], R48 ;  /* 0x0020003000007844 */ /* 0x000fe20000000200 */
[----:B------:R1:W-:Y:S06]  /*20a0*/  MEMBAR.ALL.CTA ;  /* 0x0000000000007992 */ /* 0x0003ec0000008000 */
[----:B-1----:R-:W1:Y:S02]  /*20b0*/  FENCE.VIEW.ASYNC.S ;  /* 0x00000000000073c6 */ /* 0x002e640000000000 */
[----:B-1----:R-:W-:Y:S06]  /*20c0*/  BAR.SYNC.DEFER_BLOCKING 0x0 ;  /* 0x0000000000007b1d */ /* 0x002fec0000010000 */
[----:B------:R1:W-:Y:S01]  /*20d0*/  @UP1 UTMASTG.2D [UR20], [UR6] ;  /* 0x00000014060013b5 */ /* 0x0003e20008008000 */
[----:B------:R0:W-:Y:S01]  /*20e0*/  UTMACMDFLUSH ;  /* 0x00000000000079b7 */ /* 0x0001e20000000000 */
[----:B------:R-:W-:-:S04]  /*20f0*/  DEPBAR.LE SB0, 0x0 ;  /* 0x000080000000791a */ /* 0x000fc80000000000 */
[----:B------:R-:W-:Y:S06]  /*2100*/  BAR.SYNC.DEFER_BLOCKING 0x0 ;  /* 0x0000000000007b1d */ /* 0x000fec0000010000 */
[----:B-1----:R-:W-:Y:S05]  /*2110*/  EXIT ;  /* 0x000000000000794d */ /* 0x002fea0003800000 */
.L_x_48:
[----:B------:R-:W1:Y:S02]  /*2120*/  SYNCS.PHASECHK.TRANS64.TRYWAIT P0, [UR18+0x9000], R3 ;  /* 0x00900003ff0075a7 */ /* 0x000e640008000152 */
[----:B-1----:R-:W-:Y:S05]  /*2130*/  @!P0 BRA `(.L_x_48) ;  /* 0xfffffffc00f88947 */ /* 0x002fea000383ffff */
[----:B------:R-:W-:Y:S05]  /*2140*/  BRA `(.L_x_50) ;  /* 0xfffffff800447947 */ /* 0x000fea000383ffff */
.L_x_51:
[----:B------:R-:W-:-:S00]  /*2150*/  BRA `(.L_x_51) ;  /* 0xfffffffc00fc7947 */ /* 0x000fc0000383ffff */
[----:B------:R-:W-:-:S00]  /*2160*/  NOP ;  /* 0x0000000000007918 */ /* 0x000fc00000000000 */
        /* <DEDUP_REMOVED lines=9> */
.L_x_52:


//--------------------- .nv.shared.gluon_wgmma    --------------------------
	.section	.nv.shared.gluon_wgmma,"aw",@nobits
	.sectionflags	@""
	.align	16
	.zero		1024


//--------------------- .nv.shared.reserved.0     --------------------------
	.section	.nv.shared.reserved.0,"aw",@nobits
	.weak		__nv_reservedSMEM_offset_0_alias
	.size		__nv_reservedSMEM_offset_0_alias, 0, 0
	.other		__nv_reservedSMEM_offset_0_alias,@"STO_CUDA_RESERVED_SHARED STV_DEFAULT"
__nv_reservedSMEM_offset_0_alias:
	.zero		0


//--------------------- .nv.constant0.gluon_wgmma --------------------------
	.section	.nv.constant0.gluon_wgmma,"a",@progbits
	.sectionflags	@""
	.align	4
.nv.constant0.gluon_wgmma:
	.zero		608


//--------------------- SYMBOLS --------------------------

	.type		.nv.reservedSmem.offset0,@object
	.size		.nv.reservedSmem.offset0,0x4
